	.target	sm_80

	.elftype	@"ET_EXEC"


//--------------------- .note.nv.tkinfo           --------------------------
	.section	.note.nv.tkinfo,"",@"SHT_NOTE"
	.sectionflags	@"SHF_NOTE_NV_TKINFO"
	.tkinfo
        /*0018*/ 	.word	0x00000002
        /*0030*/ 	.string	""
        /*0030*/ 	.string	"ptxas"
        /*0030*/ 	.string	"Cuda compilation tools, release 13.0, V13.0.88"
        /*0030*/ 	.string	"Build cuda_13.0.r13.0/compiler.36424714_0"
        /*0030*/ 	.string	"-v  -suppress-debug-info  -lineinfo  -arch sm_80 "



//--------------------- .note.nv.cuinfo           --------------------------
	.section	.note.nv.cuinfo,"",@"SHT_NOTE"
	.sectionflags	@"SHF_NOTE_NV_CUINFO"
        /*0018*/ 	.short	0x0002
        /*001a*/ 	.short	0x0050
        /*001c*/ 	.short	0x0082
	.zero		2


//--------------------- .nv.info                  --------------------------
	.section	.nv.info,"",@"SHT_CUDA_INFO"
	.align	4


	//----- nvinfo : EIATTR_REGCOUNT
	.align		4
        /*0000*/ 	.byte	0x04, 0x2f
        /*0002*/ 	.short	(.L_2 - .L_1)
	.align		4
.L_1:
        /*0004*/ 	.word	index@(attn_fwd)
        /*0008*/ 	.word	0x00000060


	//----- nvinfo : EIATTR_FRAME_SIZE
	.align		4
.L_2:
        /*000c*/ 	.byte	0x04, 0x11
        /*000e*/ 	.short	(.L_4 - .L_3)
	.align		4
.L_3:
        /*0010*/ 	.word	index@(attn_fwd)
        /*0014*/ 	.word	0x00000000


	//----- nvinfo : EIATTR_MIN_STACK_SIZE
	.align		4
.L_4:
        /*0018*/ 	.byte	0x04, 0x12
        /*001a*/ 	.short	(.L_6 - .L_5)
	.align		4
.L_5:
        /*001c*/ 	.word	index@(attn_fwd)
        /*0020*/ 	.word	0x00000000
.L_6:


//--------------------- .nv.info.attn_fwd         --------------------------
	.section	.nv.info.attn_fwd,"",@"SHT_CUDA_INFO"
	.sectionflags	@""
	.align	4


	//----- nvinfo : EIATTR_CUDA_API_VERSION
	.align		4
        /*0000*/ 	.byte	0x04, 0x37
        /*0002*/ 	.short	(.L_8 - .L_7)
.L_7:
        /*0004*/ 	.word	0x00000082


	//----- nvinfo : EIATTR_SW2861232_WAR
	.align		4
.L_8:
        /*0008*/ 	.byte	0x01, 0x35
	.zero		2


	//----- nvinfo : EIATTR_PARAM_CBANK
	.align		4
        /*000c*/ 	.byte	0x04, 0x0a
        /*000e*/ 	.short	(.L_10 - .L_9)
	.align		4
.L_9:
        /*0010*/ 	.word	index@(.nv.constant0.attn_fwd)
        /*0014*/ 	.short	0x0160
        /*0016*/ 	.short	0x0088


	//----- nvinfo : EIATTR_CBANK_PARAM_SIZE
	.align		4
.L_10:
        /*0018*/ 	.byte	0x03, 0x19
        /*001a*/ 	.short	0x0088


	//----- nvinfo : EIATTR_KPARAM_INFO
	.align		4
        /*001c*/ 	.byte	0x04, 0x17
        /*001e*/ 	.short	(.L_12 - .L_11)
.L_11:
        /*0020*/ 	.word	0x00000000
        /*0024*/ 	.short	0x0019
        /*0026*/ 	.short	0x0080
        /*0028*/ 	.byte	0x00, 0xf4, 0x21, 0x00


	//----- nvinfo : EIATTR_KPARAM_INFO
	.align		4
.L_12:
        /*002c*/ 	.byte	0x04, 0x17
        /*002e*/ 	.short	(.L_14 - .L_13)
.L_13:
        /*0030*/ 	.word	0x00000000
        /*0034*/ 	.short	0x0018
        /*0036*/ 	.short	0x0078
        /*0038*/ 	.byte	0x00, 0xf4, 0x21, 0x00


	//----- nvinfo : EIATTR_KPARAM_INFO
	.align		4
.L_14:
        /*003c*/ 	.byte	0x04, 0x17
        /*003e*/ 	.short	(.L_16 - .L_15)
.L_15:
        /*0040*/ 	.word	0x00000000
        /*0044*/ 	.short	0x0017
        /*0046*/ 	.short	0x0070
        /*0048*/ 	.byte	0x00, 0xf0, 0x11, 0x00


	//----- nvinfo : EIATTR_KPARAM_INFO
	.align		4
.L_16:
        /*004c*/ 	.byte	0x04, 0x17
        /*004e*/ 	.short	(.L_18 - .L_17)
.L_17:
        /*0050*/ 	.word	0x00000000
        /*0054*/ 	.short	0x0016
        /*0056*/ 	.short	0x006c
        /*0058*/ 	.byte	0x00, 0xf0, 0x11, 0x00


	//----- nvinfo : EIATTR_KPARAM_INFO
	.align		4
.L_18:
        /*005c*/ 	.byte	0x04, 0x17
        /*005e*/ 	.short	(.L_20 - .L_19)
.L_19:
        /*0060*/ 	.word	0x00000000
        /*0064*/ 	.short	0x0015
        /*0066*/ 	.short	0x0068
        /*0068*/ 	.byte	0x00, 0xf0, 0x11, 0x00


	//----- nvinfo : EIATTR_KPARAM_INFO
	.align		4
.L_20:
        /*006c*/ 	.byte	0x04, 0x17
        /*006e*/ 	.short	(.L_22 - .L_21)
.L_21:
        /*0070*/ 	.word	0x00000000
        /*0074*/ 	.short	0x0014
        /*0076*/ 	.short	0x0064
        /*0078*/ 	.byte	0x00, 0xf0, 0x11, 0x00


	//----- nvinfo : EIATTR_KPARAM_INFO
	.align		4
.L_22:
        /*007c*/ 	.byte	0x04, 0x17
        /*007e*/ 	.short	(.L_24 - .L_23)
.L_23:
        /*0080*/ 	.word	0x00000000
        /*0084*/ 	.short	0x0013
        /*0086*/ 	.short	0x0060
        /*0088*/ 	.byte	0x00, 0xf0, 0x11, 0x00


	//----- nvinfo : EIATTR_KPARAM_INFO
	.align		4
.L_24:
        /*008c*/ 	.byte	0x04, 0x17
        /*008e*/ 	.short	(.L_26 - .L_25)
.L_25:
        /*0090*/ 	.word	0x00000000
        /*0094*/ 	.short	0x0012
        /*0096*/ 	.short	0x005c
        /*0098*/ 	.byte	0x00, 0xf0, 0x11, 0x00


	//----- nvinfo : EIATTR_KPARAM_INFO
	.align		4
.L_26:
        /*009c*/ 	.byte	0x04, 0x17
        /*009e*/ 	.short	(.L_28 - .L_27)
.L_27:
        /*00a0*/ 	.word	0x00000000
        /*00a4*/ 	.short	0x0011
        /*00a6*/ 	.short	0x0058
        /*00a8*/ 	.byte	0x00, 0xf0, 0x11, 0x00


	//----- nvinfo : EIATTR_KPARAM_INFO
	.align		4
.L_28:
        /*00ac*/ 	.byte	0x04, 0x17
        /*00ae*/ 	.short	(.L_30 - .L_29)
.L_29:
        /*00b0*/ 	.word	0x00000000
        /*00b4*/ 	.short	0x0010
        /*00b6*/ 	.short	0x0054
        /*00b8*/ 	.byte	0x00, 0xf0, 0x11, 0x00


	//----- nvinfo : EIATTR_KPARAM_INFO
	.align		4
.L_30:
        /*00bc*/ 	.byte	0x04, 0x17
        /*00be*/ 	.short	(.L_32 - .L_31)
.L_31:
        /*00c0*/ 	.word	0x00000000
        /*00c4*/ 	.short	0x000f
        /*00c6*/ 	.short	0x0050
        /*00c8*/ 	.byte	0x00, 0xf0, 0x11, 0x00


	//----- nvinfo : EIATTR_KPARAM_INFO
	.align		4
.L_32:
        /*00cc*/ 	.byte	0x04, 0x17
        /*00ce*/ 	.short	(.L_34 - .L_33)
.L_33:
        /*00d0*/ 	.word	0x00000000
        /*00d4*/ 	.short	0x000e
        /*00d6*/ 	.short	0x004c
        /*00d8*/ 	.byte	0x00, 0xf0, 0x11, 0x00


	//----- nvinfo : EIATTR_KPARAM_INFO
	.align		4
.L_34:
        /*00dc*/ 	.byte	0x04, 0x17
        /*00de*/ 	.short	(.L_36 - .L_35)
.L_35:
        /*00e0*/ 	.word	0x00000000
        /*00e4*/ 	.short	0x000d
        /*00e6*/ 	.short	0x0048
        /*00e8*/ 	.byte	0x00, 0xf0, 0x11, 0x00


	//----- nvinfo : EIATTR_KPARAM_INFO
	.align		4
.L_36:
        /*00ec*/ 	.byte	0x04, 0x17
        /*00ee*/ 	.short	(.L_38 - .L_37)
.L_37:
        /*00f0*/ 	.word	0x00000000
        /*00f4*/ 	.short	0x000c
        /*00f6*/ 	.short	0x0044
        /*00f8*/ 	.byte	0x00, 0xf0, 0x11, 0x00


	//----- nvinfo : EIATTR_KPARAM_INFO
	.align		4
.L_38:
        /*00fc*/ 	.byte	0x04, 0x17
        /*00fe*/ 	.short	(.L_40 - .L_39)
.L_39:
        /*0100*/ 	.word	0x00000000
        /*0104*/ 	.short	0x000b
        /*0106*/ 	.short	0x0040
        /*0108*/ 	.byte	0x00, 0xf0, 0x11, 0x00


	//----- nvinfo : EIATTR_KPARAM_INFO
	.align		4
.L_40:
        /*010c*/ 	.byte	0x04, 0x17
        /*010e*/ 	.short	(.L_42 - .L_41)
.L_41:
        /*0110*/ 	.word	0x00000000
        /*0114*/ 	.short	0x000a
        /*0116*/ 	.short	0x003c
        /*0118*/ 	.byte	0x00, 0xf0, 0x11, 0x00


	//----- nvinfo : EIATTR_KPARAM_INFO
	.align		4
.L_42:
        /*011c*/ 	.byte	0x04, 0x17
        /*011e*/ 	.short	(.L_44 - .L_43)
.L_43:
        /*0120*/ 	.word	0x00000000
        /*0124*/ 	.short	0x0009
        /*0126*/ 	.short	0x0038
        /*0128*/ 	.byte	0x00, 0xf0, 0x11, 0x00


	//----- nvinfo : EIATTR_KPARAM_INFO
	.align		4
.L_44:
        /*012c*/ 	.byte	0x04, 0x17
        /*012e*/ 	.short	(.L_46 - .L_45)
.L_45:
        /*0130*/ 	.word	0x00000000
        /*0134*/ 	.short	0x0008
        /*0136*/ 	.short	0x0034
        /*0138*/ 	.byte	0x00, 0xf0, 0x11, 0x00


	//----- nvinfo : EIATTR_KPARAM_INFO
	.align		4
.L_46:
        /*013c*/ 	.byte	0x04, 0x17
        /*013e*/ 	.short	(.L_48 - .L_47)
.L_47:
        /*0140*/ 	.word	0x00000000
        /*0144*/ 	.short	0x0007
        /*0146*/ 	.short	0x0030
        /*0148*/ 	.byte	0x00, 0xf0, 0x11, 0x00


	//----- nvinfo : EIATTR_KPARAM_INFO
	.align		4
.L_48:
        /*014c*/ 	.byte	0x04, 0x17
        /*014e*/ 	.short	(.L_50 - .L_49)
.L_49:
        /*0150*/ 	.word	0x00000000
        /*0154*/ 	.short	0x0006
        /*0156*/ 	.short	0x002c
        /*0158*/ 	.byte	0x00, 0xf0, 0x11, 0x00


	//----- nvinfo : EIATTR_KPARAM_INFO
	.align		4
.L_50:
        /*015c*/ 	.byte	0x04, 0x17
        /*015e*/ 	.short	(.L_52 - .L_51)
.L_51:
        /*0160*/ 	.word	0x00000000
        /*0164*/ 	.short	0x0005
        /*0166*/ 	.short	0x0028
        /*0168*/ 	.byte	0x00, 0xf0, 0x11, 0x00


	//----- nvinfo : EIATTR_KPARAM_INFO
	.align		4
.L_52:
        /*016c*/ 	.byte	0x04, 0x17
        /*016e*/ 	.short	(.L_54 - .L_53)
.L_53:
        /*0170*/ 	.word	0x00000000
        /*0174*/ 	.short	0x0004
        /*0176*/ 	.short	0x0020
        /*0178*/ 	.byte	0x00, 0xf4, 0x21, 0x00


	//----- nvinfo : EIATTR_KPARAM_INFO
	.align		4
.L_54:
        /*017c*/ 	.byte	0x04, 0x17
        /*017e*/ 	.short	(.L_56 - .L_55)
.L_55:
        /*0180*/ 	.word	0x00000000
        /*0184*/ 	.short	0x0003
        /*0186*/ 	.short	0x0018
        /*0188*/ 	.byte	0x00, 0xf4, 0x21, 0x00


	//----- nvinfo : EIATTR_KPARAM_INFO
	.align		4
.L_56:
        /*018c*/ 	.byte	0x04, 0x17
        /*018e*/ 	.short	(.L_58 - .L_57)
.L_57:
        /*0190*/ 	.word	0x00000000
        /*0194*/ 	.short	0x0002
        /*0196*/ 	.short	0x0010
        /*0198*/ 	.byte	0x00, 0xf4, 0x21, 0x00


	//----- nvinfo : EIATTR_KPARAM_INFO
	.align		4
.L_58:
        /*019c*/ 	.byte	0x04, 0x17
        /*019e*/ 	.short	(.L_60 - .L_59)
.L_59:
        /*01a0*/ 	.word	0x00000000
        /*01a4*/ 	.short	0x0001
        /*01a6*/ 	.short	0x0008
        /*01a8*/ 	.byte	0x00, 0xf4, 0x21, 0x00


	//----- nvinfo : EIATTR_KPARAM_INFO
	.align		4
.L_60:
        /*01ac*/ 	.byte	0x04, 0x17
        /*01ae*/ 	.short	(.L_62 - .L_61)
.L_61:
        /*01b0*/ 	.word	0x00000000
        /*01b4*/ 	.short	0x0000
        /*01b6*/ 	.short	0x0000
        /*01b8*/ 	.byte	0x00, 0xf4, 0x21, 0x00


	//----- nvinfo : EIATTR_MAXREG_COUNT
	.align		4
.L_62:
        /*01bc*/ 	.byte	0x03, 0x1b
        /*01be*/ 	.short	0x00ff


	//----- nvinfo : EIATTR_NUM_BARRIERS
	.align		4
        /*01c0*/ 	.byte	0x02, 0x4c
        /*01c2*/ 	.byte	0x01
	.zero		1


	//----- nvinfo : EIATTR_MERCURY_ISA_VERSION
	.align		4
        /*01c4*/ 	.byte	0x03, 0x5f
        /*01c6*/ 	.short	0x0000


	//----- nvinfo : EIATTR_COOP_GROUP_MASK_REGIDS
	.align		4
        /*01c8*/ 	.byte	0x04, 0x29
        /*01ca*/ 	.short	(.L_64 - .L_63)


	//   ....[0]....
.L_63:
        /*01cc*/ 	.word	0xffffffff


	//   ....[1]....
        /*01d0*/ 	.word	0xffffffff


	//   ....[2]....
        /*01d4*/ 	.word	0xffffffff


	//   ....[3]....
        /*01d8*/ 	.word	0xffffffff


	//   ....[4]....
        /*01dc*/ 	.word	0xffffffff


	//   ....[5]....
        /*01e0*/ 	.word	0xffffffff


	//   ....[6]....
        /*01e4*/ 	.word	0xffffffff


	//   ....[7]....
        /*01e8*/ 	.word	0xffffffff


	//----- nvinfo : EIATTR_COOP_GROUP_INSTR_OFFSETS
	.align		4
.L_64:
        /*01ec*/ 	.byte	0x04, 0x28
        /*01ee*/ 	.short	(.L_66 - .L_65)


	//   ....[0]....
.L_65:
        /*01f0*/ 	.word	0x00001280


	//   ....[1]....
        /*01f4*/ 	.word	0x00001300


	//   ....[2]....
        /*01f8*/ 	.word	0x000013b0


	//   ....[3]....
        /*01fc*/ 	.word	0x000013f0


	//   ....[4]....
        /*0200*/ 	.word	0x00001a80


	//   ....[5]....
        /*0204*/ 	.word	0x00001a90


	//   ....[6]....
        /*0208*/ 	.word	0x00001b00


	//   ....[7]....
        /*020c*/ 	.word	0x00001b10


	//----- nvinfo : EIATTR_EXIT_INSTR_OFFSETS
	.align		4
.L_66:
        /*0210*/ 	.byte	0x04, 0x1c
        /*0212*/ 	.short	(.L_68 - .L_67)


	//   ....[0]....
.L_67:
        /*0214*/ 	.word	0x00002bb0


	//   ....[1]....
        /*0218*/ 	.word	0x00002c50


	//----- nvinfo : EIATTR_REQNTID
	.align		4
.L_68:
        /*021c*/ 	.byte	0x04, 0x10
        /*021e*/ 	.short	(.L_70 - .L_69)
.L_69:
        /*0220*/ 	.word	0x00000080
        /*0224*/ 	.word	0x00000001
        /*0228*/ 	.word	0x00000001
.L_70:


//--------------------- .nv.callgraph             --------------------------
	.section	.nv.callgraph,"",@"SHT_CUDA_CALLGRAPH"
	.align	4
	.sectionentsize	8
	.align		4
        /*0000*/ 	.word	0x00000000
	.align		4
        /*0004*/ 	.word	0xffffffff
	.align		4
        /*0008*/ 	.word	0x00000000
	.align		4
        /*000c*/ 	.word	0xfffffffe
	.align		4
        /*0010*/ 	.word	0x00000000
	.align		4
        /*0014*/ 	.word	0xfffffffd
	.align		4
        /*0018*/ 	.word	0x00000000
	.align		4
        /*001c*/ 	.word	0xfffffffc


//--------------------- .nv.rel.action            --------------------------
	.section	.nv.rel.action,"",@"SHT_CUDA_RELOCINFO"
	.align	8
	.sectionentsize	8
        /*0000*/ 	.byte	0x73, 0x00, 0x00, 0x00, 0x00, 0x00, 0x00, 0x00, 0x00, 0x00, 0x00, 0x11, 0x25, 0x00, 0x05, 0x36


//--------------------- .nv.constant4             --------------------------
	.section	.nv.constant4,"a",@progbits
	.align	8
	.align		8
.nv.constant4:
        /*0000*/ 	.dword	_$_str


//--------------------- .nv.constant0.attn_fwd    --------------------------
	.section	.nv.constant0.attn_fwd,"a",@progbits
	.sectionflags	@""
	.align	4
.nv.constant0.attn_fwd:
	.zero		488


//--------------------- .text.attn_fwd            --------------------------
	.section	.text.attn_fwd,"ax",@progbits
	.sectioninfo	@"SHI_REGISTERS=96"
	.align	128
        .global         attn_fwd
        .type           attn_fwd,@function
        .size           attn_fwd,(.L_x_3 - attn_fwd)
        .other          attn_fwd,@"STO_CUDA_ENTRY STV_DEFAULT"
attn_fwd:
.text.attn_fwd:
[----:B------:R-:W-:Y:S02]  /*0000*/  MOV R1, c[0x0][0x28] ;  /* 0x00000a0000017a02 */ /* 0x000fe40000000f00 */
[----:B------:R-:W0:Y:S01]  /*0010*/  S2R R93, SR_TID.X ;  /* 0x00000000005d7919 */ /* 0x000e220000002100 */
[----:B------:R-:W-:Y:S01]  /*0020*/  MOV R33, c[0x0][0x198] ;  /* 0x0000660000217a02 */ /* 0x000fe20000000f00 */
[----:B------:R-:W-:Y:S02]  /*0030*/  ULDC.64 UR4, c[0x0][0x118] ;  /* 0x0000460000047ab9 */ /* 0x000fe40000000a00 */
[----:B------:R-:W1:Y:S04]  /*0040*/  S2R R3, SR_CTAID.X ;  /* 0x0000000000037919 */ /* 0x000e680000002500 */
[----:B------:R-:W2:Y:S01]  /*0050*/  S2R R28, SR_CTAID.Y ;  /* 0x00000000001c7919 */ /* 0x000ea20000002600 */
[----:B0-----:R-:W-:Y:S02]  /*0060*/  LOP3.LUT R16, R93, 0x3f, RZ, 0xc0, !PT ;  /* 0x0000003f5d107812 */ /* 0x001fe400078ec0ff */
[----:B------:R-:W-:-:S03]  /*0070*/  SHF.R.U32.HI R92, RZ, 0x6, R93 ;  /* 0x00000006ff5c7819 */ /* 0x000fc6000001165d */
[----:B-1----:R-:W-:Y:S01]  /*0080*/  IMAD R90, R3, 0x40, R16 ;  /* 0x00000040035a7824 */ /* 0x002fe200078e0210 */
[----:B------:R-:W-:Y:S01]  /*0090*/  SGXT.U32 R92, R92, 0x1 ;  /* 0x000000015c5c781a */ /* 0x000fe20000000000 */
[----:B--2---:R-:W-:Y:S02]  /*00a0*/  IMAD R0, R28, c[0x0][0x190], RZ ;  /* 0x000064001c007a24 */ /* 0x004fe400078e02ff */
[----:B------:R-:W-:Y:S02]  /*00b0*/  IMAD R3, R90, c[0x0][0x194], RZ ;  /* 0x000065005a037a24 */ /* 0x000fe400078e02ff */
[----:B------:R-:W-:Y:S02]  /*00c0*/  IMAD.SHL.U32 R2, R0, 0x2, RZ ;  /* 0x0000000200027824 */ /* 0x000fe400078e00ff */
[----:B------:R-:W-:Y:S01]  /*00d0*/  IMAD R6, R92, c[0x0][0x198], RZ ;  /* 0x000066005c067a24 */ /* 0x000fe200078e02ff */
[----:B------:R-:W-:Y:S01]  /*00e0*/  SHF.L.U32 R5, R3, 0x1, RZ ;  /* 0x0000000103057819 */ /* 0x000fe200000006ff */
[----:B------:R-:W-:-:S03]  /*00f0*/  IMAD.HI R0, R0, 0x2, RZ ;  /* 0x0000000200007827 */ /* 0x000fc600078e02ff */
[----:B------:R-:W-:Y:S01]  /*0100*/  IADD3 R29, P0, P1, R5, c[0x0][0x160], R2 ;  /* 0x00005800051d7a10 */ /* 0x000fe2000791e002 */
[----:B------:R-:W-:-:S04]  /*0110*/  IMAD.HI R3, R3, 0x2, RZ ;  /* 0x0000000203037827 */ /* 0x000fc800078e02ff */
[----:B------:R-:W-:Y:S01]  /*0120*/  IMAD R5, R33, 0x2, R6 ;  /* 0x0000000221057824 */ /* 0x000fe200078e0206 */
[----:B------:R-:W-:Y:S02]  /*0130*/  IADD3.X R31, R3, c[0x0][0x164], R0, P0, P1 ;  /* 0x00005900031f7a10 */ /* 0x000fe400007e2400 */
[C---:B------:R-:W-:Y:S02]  /*0140*/  LEA R2, P0, R6.reuse, R29, 0x1 ;  /* 0x0000001d06027211 */ /* 0x040fe400078008ff */
[C---:B------:R-:W-:Y:S02]  /*0150*/  LEA R0, R33.reuse, R5, 0x1 ;  /* 0x0000000521007211 */ /* 0x040fe400078e08ff */
[----:B------:R-:W-:Y:S02]  /*0160*/  LEA.HI.X.SX32 R3, R6, R31, 0x1, P0 ;  /* 0x0000001f06037211 */ /* 0x000fe400000f0eff */
[CC--:B------:R-:W-:Y:S01]  /*0170*/  LEA R6, P0, R0.reuse, R29.reuse, 0x1 ;  /* 0x0000001d00067211 */ /* 0x0c0fe200078008ff */
[----:B------:R-:W-:Y:S01]  /*0180*/  IMAD R9, R33, 0x2, R0 ;  /* 0x0000000221097824 */ /* 0x000fe200078e0200 */
[----:B------:R-:W-:Y:S01]  /*0190*/  LEA R4, P1, R5, R29, 0x1 ;  /* 0x0000001d05047211 */ /* 0x000fe200078208ff */
[----:B------:R0:W2:Y:S01]  /*01a0*/  LDG.E.U16 R19, [R2.64] ;  /* 0x0000000402137981 */ /* 0x0000a2000c1e1500 */
[----:B------:R-:W-:-:S02]  /*01b0*/  LEA.HI.X.SX32 R7, R0, R31, 0x1, P0 ;  /* 0x0000001f00077211 */ /* 0x000fc400000f0eff */
[----:B------:R-:W-:Y:S02]  /*01c0*/  LEA R0, R33, R9, 0x1 ;  /* 0x0000000921007211 */ /* 0x000fe400078e08ff */
[----:B------:R-:W-:Y:S01]  /*01d0*/  LEA.HI.X.SX32 R5, R5, R31, 0x1, P1 ;  /* 0x0000001f05057211 */ /* 0x000fe200008f0eff */
[----:B------:R1:W3:Y:S01]  /*01e0*/  LDG.E.U16 R21, [R6.64] ;  /* 0x0000000406157981 */ /* 0x0002e2000c1e1500 */
[CC--:B------:R-:W-:Y:S01]  /*01f0*/  LEA R10, P1, R0.reuse, R29.reuse, 0x1 ;  /* 0x0000001d000a7211 */ /* 0x0c0fe200078208ff */
[----:B------:R-:W-:Y:S01]  /*0200*/  IMAD R12, R33, 0x2, R0 ;  /* 0x00000002210c7824 */ /* 0x000fe200078e0200 */
[----:B------:R-:W-:Y:S01]  /*0210*/  LEA R8, P0, R9, R29, 0x1 ;  /* 0x0000001d09087211 */ /* 0x000fe200078008ff */
[----:B------:R4:W5:Y:S01]  /*0220*/  LDG.E.U16 R20, [R4.64] ;  /* 0x0000000404147981 */ /* 0x000962000c1e1500 */
[----:B------:R-:W-:Y:S02]  /*0230*/  LEA.HI.X.SX32 R11, R0, R31, 0x1, P1 ;  /* 0x0000001f000b7211 */ /* 0x000fe400008f0eff */
[----:B------:R-:W-:-:S02]  /*0240*/  LEA R0, R33, R12, 0x1 ;  /* 0x0000000c21007211 */ /* 0x000fc400078e08ff */
[----:B------:R-:W-:Y:S01]  /*0250*/  LEA.HI.X.SX32 R9, R9, R31, 0x1, P0 ;  /* 0x0000001f09097211 */ /* 0x000fe200000f0eff */
[----:B------:R1:W3:Y:S01]  /*0260*/  LDG.E.U16 R23, [R10.64] ;  /* 0x000000040a177981 */ /* 0x0002e2000c1e1500 */
[C---:B0-----:R-:W-:Y:S01]  /*0270*/  LEA R2, P0, R12.reuse, R29, 0x1 ;  /* 0x0000001d0c027211 */ /* 0x041fe200078008ff */
[C---:B------:R-:W-:Y:S02]  /*0280*/  IMAD R13, R33.reuse, 0x2, R0 ;  /* 0x00000002210d7824 */ /* 0x040fe400078e0200 */
[----:B------:R0:W5:Y:S01]  /*0290*/  LDG.E.U16 R22, [R8.64] ;  /* 0x0000000408167981 */ /* 0x000162000c1e1500 */
[----:B------:R-:W-:Y:S02]  /*02a0*/  LEA.HI.X.SX32 R3, R12, R31, 0x1, P0 ;  /* 0x0000001f0c037211 */ /* 0x000fe400000f0eff */
[C---:B----4-:R-:W-:Y:S02]  /*02b0*/  LEA R4, P0, R0.reuse, R29, 0x1 ;  /* 0x0000001d00047211 */ /* 0x050fe400078008ff */
[----:B------:R-:W-:Y:S01]  /*02c0*/  LEA R12, R33, R13, 0x1 ;  /* 0x0000000d210c7211 */ /* 0x000fe200078e08ff */
[----:B------:R4:W5:Y:S01]  /*02d0*/  LDG.E.U16 R24, [R2.64] ;  /* 0x0000000402187981 */ /* 0x000962000c1e1500 */
[----:B------:R-:W-:-:S03]  /*02e0*/  LEA.HI.X.SX32 R5, R0, R31, 0x1, P0 ;  /* 0x0000001f00057211 */ /* 0x000fc600000f0eff */
[----:B------:R-:W-:Y:S01]  /*02f0*/  IMAD R0, R33, 0x2, R12 ;  /* 0x0000000221007824 */ /* 0x000fe200078e020c */
[----:B-1----:R-:W-:Y:S01]  /*0300*/  LEA R6, P0, R13, R29, 0x1 ;  /* 0x0000001d0d067211 */ /* 0x002fe200078008ff */
[----:B------:R1:W5:Y:S03]  /*0310*/  LDG.E.U16 R25, [R4.64] ;  /* 0x0000000404197981 */ /* 0x000366000c1e1500 */
[----:B------:R-:W-:-:S05]  /*0320*/  LEA R17, R33, R0, 0x1 ;  /* 0x0000000021117211 */ /* 0x000fca00078e08ff */
[----:B------:R-:W-:Y:S01]  /*0330*/  IMAD R18, R33, 0x2, R17 ;  /* 0x0000000221127824 */ /* 0x000fe200078e0211 */
[----:B------:R-:W-:Y:S02]  /*0340*/  LEA.HI.X.SX32 R7, R13, R31, 0x1, P0 ;  /* 0x0000001f0d077211 */ /* 0x000fe400000f0eff */
[C---:B------:R-:W-:Y:S02]  /*0350*/  LEA R10, P0, R0.reuse, R29, 0x1 ;  /* 0x0000001d000a7211 */ /* 0x040fe400078008ff */
[C---:B------:R-:W-:Y:S01]  /*0360*/  LEA R13, R33.reuse, R18, 0x1 ;  /* 0x00000012210d7211 */ /* 0x040fe200078e08ff */
[----:B------:R1:W5:Y:S01]  /*0370*/  LDG.E.U16 R26, [R6.64] ;  /* 0x00000004061a7981 */ /* 0x000362000c1e1500 */
[----:B------:R-:W-:Y:S02]  /*0380*/  LEA.HI.X.SX32 R11, R0, R31, 0x1, P0 ;  /* 0x0000001f000b7211 */ /* 0x000fe400000f0eff */
[----:B0-----:R-:W-:Y:S01]  /*0390*/  LEA R8, P1, R12, R29, 0x1 ;  /* 0x0000001d0c087211 */ /* 0x001fe200078208ff */
[----:B------:R-:W-:-:S02]  /*03a0*/  IMAD R0, R33, 0x2, R13 ;  /* 0x0000000221007824 */ /* 0x000fc400078e020d */
[----:B------:R0:W5:Y:S01]  /*03b0*/  LDG.E.U16 R10, [R10.64] ;  /* 0x000000040a0a7981 */ /* 0x000162000c1e1500 */
[----:B------:R-:W-:Y:S02]  /*03c0*/  LEA.HI.X.SX32 R9, R12, R31, 0x1, P1 ;  /* 0x0000001f0c097211 */ /* 0x000fe400008f0eff */
[CC--:B------:R-:W-:Y:S02]  /*03d0*/  LEA R14, P1, R0.reuse, R29.reuse, 0x1 ;  /* 0x0000001d000e7211 */ /* 0x0c0fe400078208ff */
[----:B-1----:R-:W-:Y:S01]  /*03e0*/  LEA R5, R33, R0, 0x1 ;  /* 0x0000000021057211 */ /* 0x002fe200078e08ff */
[----:B------:R1:W5:Y:S01]  /*03f0*/  LDG.E.U16 R27, [R8.64] ;  /* 0x00000004081b7981 */ /* 0x000362000c1e1500 */
[----:B------:R-:W-:Y:S02]  /*0400*/  LEA R12, P0, R13, R29, 0x1 ;  /* 0x0000001d0d0c7211 */ /* 0x000fe400078008ff */
[-C--:B------:R-:W-:Y:S01]  /*0410*/  LEA.HI.X.SX32 R15, R0, R31.reuse, 0x1, P1 ;  /* 0x0000001f000f7211 */ /* 0x080fe200008f0eff */
[----:B------:R-:W-:Y:S01]  /*0420*/  IMAD R0, R33, 0x2, R5 ;  /* 0x0000000221007824 */ /* 0x000fe200078e0205 */
[----:B------:R-:W-:-:S02]  /*0430*/  LEA.HI.X.SX32 R13, R13, R31, 0x1, P0 ;  /* 0x0000001f0d0d7211 */ /* 0x000fc400000f0eff */
[-C--:B------:R-:W-:Y:S01]  /*0440*/  LEA R6, P1, R5, R29.reuse, 0x1 ;  /* 0x0000001d05067211 */ /* 0x080fe200078208ff */
[----:B------:R-:W5:Y:S01]  /*0450*/  LDG.E.U16 R14, [R14.64] ;  /* 0x000000040e0e7981 */ /* 0x000f62000c1e1500 */
[----:B----4-:R-:W-:Y:S02]  /*0460*/  LEA R2, P0, R17, R29, 0x1 ;  /* 0x0000001d11027211 */ /* 0x010fe400078008ff */
[-C--:B------:R-:W-:Y:S01]  /*0470*/  LEA.HI.X.SX32 R7, R5, R31.reuse, 0x1, P1 ;  /* 0x0000001f05077211 */ /* 0x080fe200008f0eff */
[----:B------:R4:W5:Y:S01]  /*0480*/  LDG.E.U16 R13, [R12.64] ;  /* 0x000000040c0d7981 */ /* 0x000962000c1e1500 */
[----:B------:R-:W-:Y:S02]  /*0490*/  LEA.HI.X.SX32 R3, R17, R31, 0x1, P0 ;  /* 0x0000001f11037211 */ /* 0x000fe400000f0eff */
[-C--:B-1----:R-:W-:Y:S02]  /*04a0*/  LEA R8, P1, R0, R29.reuse, 0x1 ;  /* 0x0000001d00087211 */ /* 0x082fe400078208ff */
[----:B------:R-:W-:Y:S01]  /*04b0*/  LEA R4, P0, R18, R29, 0x1 ;  /* 0x0000001d12047211 */ /* 0x000fe200078008ff */
[----:B------:R1:W5:Y:S01]  /*04c0*/  LDG.E.U16 R2, [R2.64] ;  /* 0x0000000402027981 */ /* 0x000362000c1e1500 */
[----:B------:R-:W-:-:S02]  /*04d0*/  LEA.HI.X.SX32 R9, R0, R31, 0x1, P1 ;  /* 0x0000001f00097211 */ /* 0x000fc400008f0eff */
[----:B------:R-:W-:Y:S01]  /*04e0*/  LEA.HI.X.SX32 R5, R18, R31, 0x1, P0 ;  /* 0x0000001f12057211 */ /* 0x000fe200000f0eff */
[----:B------:R0:W5:Y:S04]  /*04f0*/  LDG.E.U16 R7, [R6.64] ;  /* 0x0000000406077981 */ /* 0x000168000c1e1500 */
[----:B------:R1:W5:Y:S04]  /*0500*/  LDG.E.U16 R4, [R4.64] ;  /* 0x0000000404047981 */ /* 0x000368000c1e1500 */
[----:B------:R1:W5:Y:S01]  /*0510*/  LDG.E.U16 R9, [R8.64] ;  /* 0x0000000408097981 */ /* 0x000362000c1e1500 */
[----:B------:R-:W-:-:S02]  /*0520*/  SHF.R.S32.HI R0, RZ, 0x6, R93 ;  /* 0x00000006ff007819 */ /* 0x000fc4000001145d */
[----:B0-----:R-:W-:Y:S02]  /*0530*/  SHF.L.U32 R11, R16, 0x1, RZ ;  /* 0x00000001100b7819 */ /* 0x001fe400000006ff */
[----:B------:R-:W-:Y:S01]  /*0540*/  SGXT R0, R0, 0x1 ;  /* 0x000000010000781a */ /* 0x000fe20000000200 */
[----:B----4-:R-:W-:-:S03]  /*0550*/  IMAD.MOV.U32 R12, RZ, RZ, 0x1 ;  /* 0x00000001ff0c7424 */ /* 0x010fc600078e00ff */
[----:B------:R-:W-:Y:S02]  /*0560*/  LOP3.LUT R0, R11, 0x90, R0, 0x78, !PT ;  /* 0x000000900b007812 */ /* 0x000fe400078e7800 */
[----:B------:R-:W-:Y:S02]  /*0570*/  ISETP.LE.AND P0, PT, R12, c[0x0][0x1d0], PT ;  /* 0x000074000c007a0c */ /* 0x000fe40003f03270 */
[C---:B------:R-:W-:Y:S02]  /*0580*/  LOP3.LUT R91, R0.reuse, 0x20, RZ, 0x3c, !PT ;  /* 0x00000020005b7812 */ /* 0x040fe400078e3cff */
[C---:B------:R-:W-:Y:S02]  /*0590*/  LOP3.LUT R12, R0.reuse, 0x40, RZ, 0x3c, !PT ;  /* 0x00000040000c7812 */ /* 0x040fe400078e3cff */
[----:B-1----:R-:W-:Y:S01]  /*05a0*/  LOP3.LUT R3, R0, 0x60, RZ, 0x3c, !PT ;  /* 0x0000006000037812 */ /* 0x002fe200078e3cff */
[----:B------:R-:W-:Y:S01]  /*05b0*/  IMAD.MOV.U32 R5, RZ, RZ, 0x3f800000 ;  /* 0x3f800000ff057424 */ /* 0x000fe200078e00ff */
[----:B------:R-:W-:Y:S01]  /*05c0*/  MOV R6, 0xff800000 ;  /* 0xff80000000067802 */ /* 0x000fe20000000f00 */
[----:B------:R-:W-:Y:S01]  /*05d0*/  IMAD.MOV.U32 R8, RZ, RZ, -0x800000 ;  /* 0xff800000ff087424 */ /* 0x000fe200078e00ff */
[----:B------:R-:W-:Y:S01]  /*05e0*/  MOV R60, 0x3f800000 ;  /* 0x3f800000003c7802 */ /* 0x000fe20000000f00 */
[----:B------:R-:W-:Y:S01]  /*05f0*/  CS2R R48, SRZ ;  /* 0x0000000000307805 */ /* 0x000fe2000001ff00 */
[----:B------:R-:W-:Y:S01]  /*0600*/  CS2R R50, SRZ ;  /* 0x0000000000327805 */ /* 0x000fe2000001ff00 */
[----:B------:R-:W-:Y:S01]  /*0610*/  CS2R R44, SRZ ;  /* 0x00000000002c7805 */ /* 0x000fe2000001ff00 */
[----:B------:R-:W-:Y:S01]  /*0620*/  CS2R R46, SRZ ;  /* 0x00000000002e7805 */ /* 0x000fe2000001ff00 */
[----:B------:R-:W-:Y:S01]  /*0630*/  CS2R R40, SRZ ;  /* 0x0000000000287805 */ /* 0x000fe2000001ff00 */
[----:B------:R-:W-:Y:S01]  /*0640*/  CS2R R42, SRZ ;  /* 0x00000000002a7805 */ /* 0x000fe2000001ff00 */
[----:B------:R-:W-:Y:S01]  /*0650*/  CS2R R36, SRZ ;  /* 0x0000000000247805 */ /* 0x000fe2000001ff00 */
[----:B------:R-:W-:Y:S01]  /*0660*/  CS2R R38, SRZ ;  /* 0x0000000000267805 */ /* 0x000fe2000001ff00 */
[C---:B------:R-:W-:Y:S01]  /*0670*/  SHF.L.U32 R16, R93.reuse, 0x1, RZ ;  /* 0x000000015d107819 */ /* 0x040fe200000006ff */
[----:B--2---:R-:W-:Y:S04]  /*0680*/  STS.U16 [R0], R19 ;  /* 0x0000001300007388 */ /* 0x004fe80000000400 */
[----:B---3--:R-:W-:Y:S04]  /*0690*/  STS.U16 [R0+0x400], R23 ;  /* 0x0004001700007388 */ /* 0x008fe80000000400 */
[----:B-----5:R-:W-:Y:S04]  /*06a0*/  STS.U16 [R0+0x800], R27 ;  /* 0x0008001b00007388 */ /* 0x020fe80000000400 */
[----:B------:R-:W-:Y:S04]  /*06b0*/  STS.U16 [R0+0xc00], R13 ;  /* 0x000c000d00007388 */ /* 0x000fe80000000400 */
[----:B------:R-:W-:Y:S04]  /*06c0*/  STS.U16 [R91+0x100], R20 ;  /* 0x000100145b007388 */ /* 0x000fe80000000400 */
[----:B------:R-:W-:Y:S04]  /*06d0*/  STS.U16 [R91+0x500], R24 ;  /* 0x000500185b007388 */ /* 0x000fe80000000400 */
[----:B------:R-:W-:Y:S04]  /*06e0*/  STS.U16 [R91+0x900], R10 ;  /* 0x0009000a5b007388 */ /* 0x000fe80000000400 */
[----:B------:R-:W-:Y:S04]  /*06f0*/  STS.U16 [R91+0xd00], R14 ;  /* 0x000d000e5b007388 */ /* 0x000fe80000000400 */
[----:B------:R-:W-:Y:S04]  /*0700*/  STS.U16 [R12+0x200], R21 ;  /* 0x000200150c007388 */ /* 0x000fe80000000400 */
[----:B------:R-:W-:Y:S04]  /*0710*/  STS.U16 [R12+0x600], R25 ;  /* 0x000600190c007388 */ /* 0x000fe80000000400 */
[----:B------:R-:W-:Y:S04]  /*0720*/  STS.U16 [R12+0xa00], R2 ;  /* 0x000a00020c007388 */ /* 0x000fe80000000400 */
[----:B------:R0:W-:Y:S04]  /*0730*/  STS.U16 [R12+0xe00], R7 ;  /* 0x000e00070c007388 */ /* 0x0001e80000000400 */
[----:B------:R1:W-:Y:S04]  /*0740*/  STS.U16 [R3+0x300], R22 ;  /* 0x0003001603007388 */ /* 0x0003e80000000400 */
[----:B------:R1:W-:Y:S04]  /*0750*/  STS.U16 [R3+0x700], R26 ;  /* 0x0007001a03007388 */ /* 0x0003e80000000400 */
[----:B------:R1:W-:Y:S04]  /*0760*/  STS.U16 [R3+0xb00], R4 ;  /* 0x000b000403007388 */ /* 0x0003e80000000400 */
[----:B------:R1:W-:Y:S01]  /*0770*/  STS.U16 [R3+0xf00], R9 ;  /* 0x000f000903007388 */ /* 0x0003e20000000400 */
[----:B0-----:R-:W-:Y:S01]  /*0780*/  IMAD.SHL.U32 R7, R93, 0x8, RZ ;  /* 0x000000085d077824 */ /* 0x001fe200078e00ff */
[----:B------:R-:W-:Y:S05]  /*0790*/  @!P0 BRA `(.L_x_0) ;  /* 0x0000148000008947 */ /* 0x000fea0003800000 */
[C---:B------:R-:W-:Y:S01]  /*07a0*/  LOP3.LUT R12, R93.reuse, 0x7, RZ, 0xc0, !PT ;  /* 0x000000075d0c7812 */ /* 0x040fe200078ec0ff */
[----:B------:R-:W-:Y:S01]  /*07b0*/  IMAD.MOV.U32 R17, RZ, RZ, c[0x0][0x1a4] ;  /* 0x00006900ff117624 */ /* 0x000fe200078e00ff */
[----:B------:R-:W-:Y:S01]  /*07c0*/  LOP3.LUT R2, R16, 0x10, RZ, 0xc0, !PT ;  /* 0x0000001010027812 */ /* 0x000fe200078ec0ff */
[----:B------:R-:W-:Y:S01]  /*07d0*/  IMAD.MOV.U32 R19, RZ, RZ, c[0x0][0x1b8] ;  /* 0x00006e00ff137624 */ /* 0x000fe200078e00ff */
[----:B-1----:R-:W-:Y:S01]  /*07e0*/  LOP3.LUT R3, R93, 0x1f, RZ, 0xc0, !PT ;  /* 0x0000001f5d037812 */ /* 0x002fe200078ec0ff */
[----:B------:R-:W-:Y:S01]  /*07f0*/  IMAD R4, R12, 0x90, RZ ;  /* 0x000000900c047824 */ /* 0x000fe200078e02ff */
[--C-:B------:R-:W-:Y:S01]  /*0800*/  LOP3.LUT R5, R2, 0x60, R93.reuse, 0xf8, !PT ;  /* 0x0000006002057812 */ /* 0x100fe200078ef85d */
[----:B------:R-:W-:Y:S01]  /*0810*/  IMAD R2, R28, c[0x0][0x1a0], RZ ;  /* 0x000068001c027a24 */ /* 0x000fe200078e02ff */
[----:B------:R-:W-:Y:S01]  /*0820*/  LOP3.LUT R15, R7, 0x30, RZ, 0xc0, !PT ;  /* 0x00000030070f7812 */ /* 0x000fe200078ec0ff */
[C---:B------:R-:W-:Y:S01]  /*0830*/  IMAD R7, R3.reuse, c[0x0][0x1a8], RZ ;  /* 0x00006a0003077a24 */ /* 0x040fe200078e02ff */
[----:B------:R-:W-:Y:S01]  /*0840*/  LOP3.LUT R14, R4, R5, RZ, 0x3c, !PT ;  /* 0x00000005040e7212 */ /* 0x000fe200078e3cff */
[----:B------:R-:W-:Y:S01]  /*0850*/  IMAD R4, R28, c[0x0][0x1b0], RZ ;  /* 0x00006c001c047a24 */ /* 0x000fe200078e02ff */
[----:B------:R-:W-:Y:S01]  /*0860*/  SHF.R.U32.HI R5, RZ, 0x5, R93 ;  /* 0x00000005ff057819 */ /* 0x000fe2000001165d */
[----:B------:R-:W-:Y:S01]  /*0870*/  IMAD R10, R3, c[0x0][0x1b4], RZ ;  /* 0x00006d00030a7a24 */ /* 0x000fe200078e02ff */
[----:B------:R-:W-:Y:S01]  /*0880*/  SHF.L.U32 R13, R93, 0x6, RZ ;  /* 0x000000065d0d7819 */ /* 0x000fe200000006ff */
[----:B------:R-:W-:Y:S01]  /*0890*/  IMAD.SHL.U32 R6, R2, 0x2, RZ ;  /* 0x0000000202067824 */ /* 0x000fe200078e00ff */
[----:B------:R-:W-:Y:S01]  /*08a0*/  SGXT.U32 R5, R5, 0x2 ;  /* 0x000000020505781a */ /* 0x000fe20000000000 */
[----:B------:R-:W-:Y:S01]  /*08b0*/  IMAD.SHL.U32 R9, R7, 0x2, RZ ;  /* 0x0000000207097824 */ /* 0x000fe200078e00ff */
[----:B------:R-:W-:Y:S01]  /*08c0*/  SHF.L.U32 R8, R4, 0x1, RZ ;  /* 0x0000000104087819 */ /* 0x000fe200000006ff */
[----:B------:R-:W-:Y:S01]  /*08d0*/  IMAD.HI R2, R2, 0x2, RZ ;  /* 0x0000000202027827 */ /* 0x000fe200078e02ff */
[----:B------:R-:W-:Y:S01]  /*08e0*/  SHF.L.U32 R11, R10, 0x1, RZ ;  /* 0x000000010a0b7819 */ /* 0x000fe200000006ff */
[----:B------:R-:W-:Y:S01]  /*08f0*/  CS2R R48, SRZ ;  /* 0x0000000000307805 */ /* 0x000fe2000001ff00 */
[----:B------:R-:W-:Y:S01]  /*0900*/  IADD3 R73, P0, P1, R9, c[0x0][0x168], R6 ;  /* 0x00005a0009497a10 */ /* 0x000fe2000791e006 */
[----:B------:R-:W-:Y:S01]  /*0910*/  IMAD R6, R5, c[0x0][0x1a4], RZ ;  /* 0x0000690005067a24 */ /* 0x000fe200078e02ff */
[----:B------:R-:W-:Y:S01]  /*0920*/  IADD3 R55, P2, P3, R11, c[0x0][0x170], R8 ;  /* 0x00005c000b377a10 */ /* 0x000fe20007b5e008 */
[----:B------:R-:W-:Y:S01]  /*0930*/  IMAD.HI R8, R4, 0x2, RZ ;  /* 0x0000000204087827 */ /* 0x000fe200078e02ff */
[----:B------:R-:W-:Y:S01]  /*0940*/  LOP3.LUT R13, R13, 0x400, RZ, 0xc0, !PT ;  /* 0x000004000d0d7812 */ /* 0x000fe200078ec0ff */
[----:B------:R-:W-:Y:S01]  /*0950*/  CS2R R50, SRZ ;  /* 0x0000000000327805 */ /* 0x000fe2000001ff00 */
[----:B------:R-:W-:Y:S01]  /*0960*/  LEA R4, R17, R6, 0x2 ;  /* 0x0000000611047211 */ /* 0x000fe200078e10ff */
[----:B------:R-:W-:Y:S01]  /*0970*/  IMAD.HI R7, R7, 0x2, RZ ;  /* 0x0000000207077827 */ /* 0x000fe200078e02ff */
[----:B------:R-:W-:Y:S01]  /*0980*/  IADD3 R89, R13, R14, RZ ;  /* 0x0000000e0d597210 */ /* 0x000fe20007ffe0ff */
[----:B------:R-:W-:Y:S01]  /*0990*/  CS2R R44, SRZ ;  /* 0x00000000002c7805 */ /* 0x000fe2000001ff00 */
[----:B------:R-:W-:Y:S01]  /*09a0*/  MOV R56, 0xff800000 ;  /* 0xff80000000387802 */ /* 0x000fe20000000f00 */
[----:B------:R-:W-:Y:S01]  /*09b0*/  IMAD.HI R9, R10, 0x2, RZ ;  /* 0x000000020a097827 */ /* 0x000fe200078e02ff */
[----:B------:R-:W-:Y:S01]  /*09c0*/  MOV R60, 0x3f800000 ;  /* 0x3f800000003c7802 */ /* 0x000fe20000000f00 */
[----:B------:R-:W-:Y:S01]  /*09d0*/  CS2R R46, SRZ ;  /* 0x00000000002e7805 */ /* 0x000fe2000001ff00 */
[----:B------:R-:W-:Y:S01]  /*09e0*/  CS2R R40, SRZ ;  /* 0x0000000000287805 */ /* 0x000fe2000001ff00 */
[----:B------:R-:W-:Y:S01]  /*09f0*/  IMAD R10, R5, c[0x0][0x1b8], RZ ;  /* 0x00006e00050a7a24 */ /* 0x000fe200078e02ff */
[----:B------:R-:W-:Y:S01]  /*0a00*/  LEA R5, R17, R4, 0x2 ;  /* 0x0000000411057211 */ /* 0x000fe200078e10ff */
[----:B------:R-:W-:Y:S01]  /*0a10*/  IMAD R3, R12, 0x40, R15 ;  /* 0x000000400c037824 */ /* 0x000fe200078e020f */
[----:B------:R-:W-:Y:S01]  /*0a20*/  IADD3.X R15, R7, c[0x0][0x16c], R2, P0, P1 ;  /* 0x00005b00070f7a10 */ /* 0x000fe200007e2402 */
[----:B------:R-:W-:Y:S01]  /*0a30*/  CS2R R42, SRZ ;  /* 0x00000000002a7805 */ /* 0x000fe2000001ff00 */
[----:B------:R-:W-:Y:S01]  /*0a40*/  LEA R2, R17, R5, 0x2 ;  /* 0x0000000511027211 */ /* 0x000fe200078e10ff */
[----:B------:R-:W-:Y:S01]  /*0a50*/  CS2R R36, SRZ ;  /* 0x0000000000247805 */ /* 0x000fe2000001ff00 */
[----:B------:R-:W-:Y:S01]  /*0a60*/  IADD3.X R13, R9, c[0x0][0x174], R8, P2, P3 ;  /* 0x00005d00090d7a10 */ /* 0x000fe200017e6408 */
[----:B------:R-:W-:Y:S01]  /*0a70*/  IMAD R8, R19, 0x4, R10 ;  /* 0x0000000413087824 */ /* 0x000fe200078e020a */
[-C--:B------:R-:W-:Y:S01]  /*0a80*/  LEA R84, P2, R4, R73.reuse, 0x1 ;  /* 0x0000004904547211 */ /* 0x080fe200078408ff */
[C---:B------:R-:W-:Y:S01]  /*0a90*/  IMAD R7, R17.reuse, 0x4, R2 ;  /* 0x0000000411077824 */ /* 0x040fe200078e0202 */
[----:B------:R-:W-:Y:S01]  /*0aa0*/  LEA R86, P1, R6, R73, 0x1 ;  /* 0x0000004906567211 */ /* 0x000fe200078208ff */
[----:B------:R-:W-:Y:S01]  /*0ab0*/  CS2R R38, SRZ ;  /* 0x0000000000267805 */ /* 0x000fe2000001ff00 */
[-C--:B------:R-:W-:Y:S01]  /*0ac0*/  LEA.HI.X.SX32 R85, R4, R15.reuse, 0x1, P2 ;  /* 0x0000000f04557211 */ /* 0x080fe200010f0eff */
[----:B------:R-:W-:Y:S01]  /*0ad0*/  IMAD R4, R17, 0x4, R7 ;  /* 0x0000000411047824 */ /* 0x000fe200078e0207 */
[----:B------:R-:W-:-:S02]  /*0ae0*/  LEA.HI.X.SX32 R87, R6, R15, 0x1, P1 ;  /* 0x0000000f06577211 */ /* 0x000fc400008f0eff */
[C---:B------:R-:W-:Y:S01]  /*0af0*/  LEA R80, P2, R2.reuse, R73, 0x1 ;  /* 0x0000004902507211 */ /* 0x040fe200078408ff */
[----:B------:R-:W-:Y:S01]  /*0b00*/  IMAD R6, R17, 0x4, R4 ;  /* 0x0000000411067824 */ /* 0x000fe200078e0204 */
[----:B------:R-:W-:Y:S02]  /*0b10*/  LEA R9, R19, R8, 0x2 ;  /* 0x0000000813097211 */ /* 0x000fe400078e10ff */
[----:B------:R-:W-:Y:S01]  /*0b20*/  LEA.HI.X.SX32 R81, R2, R15, 0x1, P2 ;  /* 0x0000000f02517211 */ /* 0x000fe200010f0eff */
[----:B------:R-:W-:Y:S01]  /*0b30*/  IMAD R2, R17, 0x4, R6 ;  /* 0x0000000411027824 */ /* 0x000fe200078e0206 */
[----:B------:R-:W-:Y:S02]  /*0b40*/  LEA R82, P1, R5, R73, 0x1 ;  /* 0x0000004905527211 */ /* 0x000fe400078208ff */
[----:B------:R-:W-:Y:S02]  /*0b50*/  LEA R11, R19, R9, 0x2 ;  /* 0x00000009130b7211 */ /* 0x000fe400078e10ff */
[----:B------:R-:W-:-:S02]  /*0b60*/  LEA.HI.X.SX32 R83, R5, R15, 0x1, P1 ;  /* 0x0000000f05537211 */ /* 0x000fc400008f0eff */
[----:B------:R-:W-:Y:S02]  /*0b70*/  LEA R72, P4, R2, R73, 0x1 ;  /* 0x0000004902487211 */ /* 0x000fe400078808ff */
[----:B------:R-:W-:Y:S02]  /*0b80*/  LEA R5, R19, R11, 0x2 ;  /* 0x0000000b13057211 */ /* 0x000fe400078e10ff */
[-C--:B------:R-:W-:Y:S02]  /*0b90*/  LEA R78, P1, R7, R73.reuse, 0x1 ;  /* 0x00000049074e7211 */ /* 0x080fe400078208ff */
[-C--:B------:R-:W-:Y:S02]  /*0ba0*/  LEA R76, P2, R4, R73.reuse, 0x1 ;  /* 0x00000049044c7211 */ /* 0x080fe400078408ff */
[----:B------:R-:W-:Y:S02]  /*0bb0*/  LEA R74, P3, R6, R73, 0x1 ;  /* 0x00000049064a7211 */ /* 0x000fe400078608ff */
[----:B------:R-:W-:-:S02]  /*0bc0*/  LEA.HI.X.SX32 R73, R2, R15, 0x1, P4 ;  /* 0x0000000f02497211 */ /* 0x000fc400020f0eff */
[C---:B------:R-:W-:Y:S02]  /*0bd0*/  LEA R2, R19.reuse, R5, 0x2 ;  /* 0x0000000513027211 */ /* 0x040fe400078e10ff */
[----:B------:R-:W-:Y:S02]  /*0be0*/  LEA R70, P0, R10, R55, 0x1 ;  /* 0x000000370a467211 */ /* 0x000fe400078008ff */
[-C--:B------:R-:W-:Y:S01]  /*0bf0*/  LEA.HI.X.SX32 R77, R4, R15.reuse, 0x1, P2 ;  /* 0x0000000f044d7211 */ /* 0x080fe200010f0eff */
[----:B------:R-:W-:Y:S01]  /*0c00*/  IMAD R4, R19, 0x4, R2 ;  /* 0x0000000413047824 */ /* 0x000fe200078e0202 */
[----:B------:R-:W-:Y:S01]  /*0c10*/  LEA.HI.X.SX32 R79, R7, R15, 0x1, P1 ;  /* 0x0000000f074f7211 */ /* 0x000fe200008f0eff */
[----:B------:R-:W-:Y:S01]  /*0c20*/  IMAD.MOV.U32 R7, RZ, RZ, RZ ;  /* 0x000000ffff077224 */ /* 0x000fe200078e00ff */
[----:B------:R-:W-:Y:S02]  /*0c30*/  LEA.HI.X.SX32 R71, R10, R13, 0x1, P0 ;  /* 0x0000000d0a477211 */ /* 0x000fe400000f0eff */
[----:B------:R-:W-:-:S02]  /*0c40*/  LEA R68, P1, R8, R55, 0x1 ;  /* 0x0000003708447211 */ /* 0x000fc400078208ff */
[-C--:B------:R-:W-:Y:S02]  /*0c50*/  LEA R66, P0, R9, R55.reuse, 0x1 ;  /* 0x0000003709427211 */ /* 0x080fe400078008ff */
[----:B------:R-:W-:Y:S02]  /*0c60*/  LEA R64, P2, R11, R55, 0x1 ;  /* 0x000000370b407211 */ /* 0x000fe400078408ff */
[----:B------:R-:W-:Y:S02]  /*0c70*/  LEA.HI.X.SX32 R75, R6, R15, 0x1, P3 ;  /* 0x0000000f064b7211 */ /* 0x000fe400018f0eff */
[----:B------:R-:W-:Y:S02]  /*0c80*/  LEA R6, R19, R4, 0x2 ;  /* 0x0000000413067211 */ /* 0x000fe400078e10ff */
[-C--:B------:R-:W-:Y:S02]  /*0c90*/  LEA.HI.X.SX32 R69, R8, R13.reuse, 0x1, P1 ;  /* 0x0000000d08457211 */ /* 0x080fe400008f0eff */
[-C--:B------:R-:W-:Y:S01]  /*0ca0*/  LEA.HI.X.SX32 R67, R9, R13.reuse, 0x1, P0 ;  /* 0x0000000d09437211 */ /* 0x080fe200000f0eff */
[----:B------:R-:W-:Y:S01]  /*0cb0*/  IMAD.MOV.U32 R9, RZ, RZ, -0x800000 ;  /* 0xff800000ff097424 */ /* 0x000fe200078e00ff */
[----:B------:R-:W-:-:S02]  /*0cc0*/  LEA.HI.X.SX32 R65, R11, R13, 0x1, P2 ;  /* 0x0000000d0b417211 */ /* 0x000fc400010f0eff */
[CC--:B------:R-:W-:Y:S02]  /*0cd0*/  LEA R62, P0, R5.reuse, R55.reuse, 0x1 ;  /* 0x00000037053e7211 */ /* 0x0c0fe400078008ff */
[-C--:B------:R-:W-:Y:S02]  /*0ce0*/  LEA R10, P1, R2, R55.reuse, 0x1 ;  /* 0x00000037020a7211 */ /* 0x080fe400078208ff */
[-C--:B------:R-:W-:Y:S02]  /*0cf0*/  LEA R52, P2, R4, R55.reuse, 0x1 ;  /* 0x0000003704347211 */ /* 0x080fe400078408ff */
[----:B------:R-:W-:Y:S02]  /*0d00*/  LEA R54, P3, R6, R55, 0x1 ;  /* 0x0000003706367211 */ /* 0x000fe400078608ff */
[-C--:B------:R-:W-:Y:S01]  /*0d10*/  LEA.HI.X.SX32 R63, R5, R13.reuse, 0x1, P0 ;  /* 0x0000000d053f7211 */ /* 0x080fe200000f0eff */
[----:B------:R-:W-:Y:S01]  /*0d20*/  IMAD.MOV.U32 R5, RZ, RZ, 0x3f800000 ;  /* 0x3f800000ff057424 */ /* 0x000fe200078e00ff */
[----:B------:R-:W-:-:S02]  /*0d30*/  LEA.HI.X.SX32 R11, R2, R13, 0x1, P1 ;  /* 0x0000000d020b7211 */ /* 0x000fc400008f0eff */
[-C--:B------:R-:W-:Y:S01]  /*0d40*/  LEA.HI.X.SX32 R53, R4, R13.reuse, 0x1, P2 ;  /* 0x0000000d04357211 */ /* 0x080fe200010f0eff */
[----:B------:R-:W-:Y:S01]  /*0d50*/  IMAD.MOV.U32 R4, RZ, RZ, RZ ;  /* 0x000000ffff047224 */ /* 0x000fe200078e00ff */
[----:B------:R-:W-:Y:S02]  /*0d60*/  LEA.HI.X.SX32 R55, R6, R13, 0x1, P3 ;  /* 0x0000000d06377211 */ /* 0x000fe400018f0eff */
[----:B------:R-:W-:Y:S02]  /*0d70*/  MOV R2, RZ ;  /* 0x000000ff00027202 */ /* 0x000fe40000000f00 */
[----:B------:R-:W-:Y:S02]  /*0d80*/  LOP3.LUT R3, R3, 0x30, R16, 0x78, !PT ;  /* 0x0000003003037812 */ /* 0x000fe400078e7810 */
.L_x_1:
[----:B------:R-:W-:-:S04]  /*0d90*/  IMAD.WIDE R24, R7, 0x2, R86 ;  /* 0x0000000207187825 */ /* 0x000fc800078e0256 */
[C---:B------:R-:W-:Y:S02]  /*0da0*/  IMAD.WIDE R26, R7.reuse, 0x2, R82 ;  /* 0x00000002071a7825 */ /* 0x040fe400078e0252 */
[----:B------:R-:W2:Y:S02]  /*0db0*/  LDG.E.U16 R25, [R24.64] ;  /* 0x0000000418197981 */ /* 0x000ea4000c1e1500 */
[C---:B------:R-:W-:Y:S02]  /*0dc0*/  IMAD.WIDE R22, R7.reuse, 0x2, R78 ;  /* 0x0000000207167825 */ /* 0x040fe400078e024e */
[----:B------:R-:W3:Y:S02]  /*0dd0*/  LDG.E.U16 R27, [R26.64] ;  /* 0x000000041a1b7981 */ /* 0x000ee4000c1e1500 */
[C---:B------:R-:W-:Y:S02]  /*0de0*/  IMAD.WIDE R12, R7.reuse, 0x2, R74 ;  /* 0x00000002070c7825 */ /* 0x040fe400078e024a */
[----:B------:R-:W4:Y:S02]  /*0df0*/  LDG.E.U16 R33, [R22.64] ;  /* 0x0000000416217981 */ /* 0x000f24000c1e1500 */
[----:B------:R-:W-:-:S02]  /*0e00*/  IMAD.WIDE R14, R7, 0x2, R84 ;  /* 0x00000002070e7825 */ /* 0x000fc400078e0254 */
[----:B------:R-:W5:Y:S02]  /*0e10*/  LDG.E.U16 R35, [R12.64] ;  /* 0x000000040c237981 */ /* 0x000f64000c1e1500 */
[C---:B------:R-:W-:Y:S02]  /*0e20*/  IMAD.WIDE R16, R7.reuse, 0x2, R80 ;  /* 0x0000000207107825 */ /* 0x040fe400078e0250 */
[----:B------:R-:W5:Y:S02]  /*0e30*/  LDG.E.U16 R6, [R14.64] ;  /* 0x000000040e067981 */ /* 0x000f64000c1e1500 */
[C---:B------:R-:W-:Y:S02]  /*0e40*/  IMAD.WIDE R18, R7.reuse, 0x2, R76 ;  /* 0x0000000207127825 */ /* 0x040fe400078e024c */
[----:B------:R-:W5:Y:S02]  /*0e50*/  LDG.E.U16 R8, [R16.64] ;  /* 0x0000000410087981 */ /* 0x000f64000c1e1500 */
[----:B------:R-:W-:-:S02]  /*0e60*/  IMAD.WIDE R20, R7, 0x2, R72 ;  /* 0x0000000207147825 */ /* 0x000fc400078e0248 */
[----:B------:R-:W5:Y:S04]  /*0e70*/  LDG.E.U16 R58, [R18.64] ;  /* 0x00000004123a7981 */ /* 0x000f68000c1e1500 */
[----:B------:R-:W5:Y:S04]  /*0e80*/  LDG.E.U16 R88, [R20.64] ;  /* 0x0000000414587981 */ /* 0x000f68000c1e1500 */
[----:B------:R-:W-:Y:S06]  /*0e90*/  BAR.SYNC.DEFER_BLOCKING 0x0 ;  /* 0x0000000000007b1d */ /* 0x000fec0000010000 */
[----:B--2---:R-:W-:Y:S04]  /*0ea0*/  STS.U16 [R0+0x1000], R25 ;  /* 0x0010001900007388 */ /* 0x004fe80000000400 */
[----:B---3--:R-:W-:Y:S04]  /*0eb0*/  STS.U16 [R0+0x1200], R27 ;  /* 0x0012001b00007388 */ /* 0x008fe80000000400 */
[----:B----4-:R-:W-:Y:S04]  /*0ec0*/  STS.U16 [R0+0x1400], R33 ;  /* 0x0014002100007388 */ /* 0x010fe80000000400 */
[----:B-----5:R-:W-:Y:S04]  /*0ed0*/  STS.U16 [R0+0x1600], R35 ;  /* 0x0016002300007388 */ /* 0x020fe80000000400 */
[----:B------:R-:W-:Y:S04]  /*0ee0*/  STS.U16 [R91+0x1100], R6 ;  /* 0x001100065b007388 */ /* 0x000fe80000000400 */
[----:B------:R-:W-:Y:S04]  /*0ef0*/  STS.U16 [R91+0x1300], R8 ;  /* 0x001300085b007388 */ /* 0x000fe80000000400 */
[----:B------:R-:W-:Y:S04]  /*0f00*/  STS.U16 [R91+0x1500], R58 ;  /* 0x0015003a5b007388 */ /* 0x000fe80000000400 */
[----:B------:R-:W-:Y:S04]  /*0f10*/  STS.U16 [R91+0x1700], R88 ;  /* 0x001700585b007388 */ /* 0x000fe80000000400 */
[----:B------:R-:W-:Y:S06]  /*0f20*/  BAR.SYNC.DEFER_BLOCKING 0x0 ;  /* 0x0000000000007b1d */ /* 0x000fec0000010000 */
[----:B------:R-:W-:Y:S04]  /*0f30*/  LDSM.16.MT88.4 R16, [R89] ;  /* 0x000000005910783b */ /* 0x000fe80000004200 */
[----:B------:R-:W0:Y:S04]  /*0f40*/  LDSM.16.M88.4 R20, [R3+0x1000] ;  /* 0x001000000314783b */ /* 0x000e280000000200 */
[----:B------:R-:W-:Y:S04]  /*0f50*/  LDSM.16.MT88.4 R28, [R89+0x800] ;  /* 0x00080000591c783b */ /* 0x000fe80000004200 */
[----:B------:R-:W1:Y:S01]  /*0f60*/  LDSM.16.M88.4 R24, [R3+0x1200] ;  /* 0x001200000318783b */ /* 0x000e620000000200 */
[C---:B0-----:R-:W-:Y:S08]  /*0f70*/  HMMA.16816.F32.BF16 R12, R16.reuse, R20, RZ ;  /* 0x00000014100c723c */ /* 0x041ff000000418ff */
[----:B-1----:R-:W-:Y:S11]  /*0f80*/  HMMA.16816.F32.BF16 R32, R16, R24, RZ ;  /* 0x000000181020723c */ /* 0x002ff600000418ff */
[----:B------:R-:W-:Y:S05]  /*0f90*/  @!UPT UIADD3 URZ, URZ, URZ, URZ ;  /* 0x0000003f3f3ff290 */ /* 0x000fea000fffe03f */
[C---:B------:R-:W-:Y:S01]  /*0fa0*/  HMMA.16816.F32.BF16 R20, R28.reuse, R22, R12 ;  /* 0x000000161c14723c */ /* 0x040fe2000004180c */
[----:B------:R-:W0:Y:S07]  /*0fb0*/  LDSM.16.M88.4 R12, [R3+0x1400] ;  /* 0x00140000030c783b */ /* 0x000e2e0000000200 */
[----:B------:R-:W-:Y:S08]  /*0fc0*/  HMMA.16816.F32.BF16 R24, R28, R26, R32 ;  /* 0x0000001a1c18723c */ /* 0x000ff00000041820 */
[----:B0-----:R-:W-:Y:S11]  /*0fd0*/  HMMA.16816.F32.BF16 R32, R16, R12, RZ ;  /* 0x0000000c1020723c */ /* 0x001ff600000418ff */
[----:B------:R-:W-:Y:S11]  /*0fe0*/  @!UPT UIADD3 URZ, URZ, URZ, URZ ;  /* 0x0000003f3f3ff290 */ /* 0x000ff6000fffe03f */
[----:B------:R-:W-:Y:S02]  /*0ff0*/  @!UPT UIADD3 URZ, URZ, URZ, URZ ;  /* 0x0000003f3f3ff290 */ /* 0x000fe4000fffe03f */
[----:B------:R-:W-:Y:S01]  /*1000*/  HMMA.16816.F32.BF16 R12, R28, R14, R32 ;  /* 0x0000000e1c0c723c */ /* 0x000fe20000041820 */
[----:B------:R-:W0:Y:S07]  /*1010*/  LDSM.16.M88.4 R32, [R3+0x1600] ;  /* 0x001600000320783b */ /* 0x000e2e0000000200 */
[----:B0-----:R-:W-:Y:S11]  /*1020*/  HMMA.16816.F32.BF16 R16, R16, R32, RZ ;  /* 0x000000201010723c */ /* 0x001ff600000418ff */
[----:B------:R-:W-:Y:S11]  /*1030*/  @!UPT UIADD3 URZ, URZ, URZ, URZ ;  /* 0x0000003f3f3ff290 */ /* 0x000ff6000fffe03f */
[----:B------:R-:W-:Y:S02]  /*1040*/  @!UPT UIADD3 URZ, URZ, URZ, URZ ;  /* 0x0000003f3f3ff290 */ /* 0x000fe4000fffe03f */
[----:B------:R-:W-:Y:S07]  /*1050*/  HMMA.16816.F32.BF16 R16, R28, R34, R16 ;  /* 0x000000221c10723c */ /* 0x000fee0000041810 */
[----:B------:R-:W-:-:S05]  /*1060*/  IMAD.WIDE R28, R2, 0x2, R70 ;  /* 0x00000002021c7825 */ /* 0x000fca00078e0246 */
[----:B------:R0:W2:Y:S01]  /*1070*/  LDG.E.U16 R6, [R28.64] ;  /* 0x000000041c067981 */ /* 0x0000a2000c1e1500 */
[----:B------:R-:W-:-:S06]  /*1080*/  IMAD.WIDE R30, R2, 0x2, R66 ;  /* 0x00000002021e7825 */ /* 0x000fcc00078e0242 */
[----:B------:R1:W3:Y:S01]  /*1090*/  LDG.E.U16 R31, [R30.64] ;  /* 0x000000041e1f7981 */ /* 0x0002e2000c1e1500 */
[----:B0-----:R-:W-:-:S05]  /*10a0*/  IMAD.WIDE R28, R2, 0x2, R68 ;  /* 0x00000002021c7825 */ /* 0x001fca00078e0244 */
[----:B------:R0:W4:Y:S01]  /*10b0*/  LDG.E.U16 R8, [R28.64] ;  /* 0x000000041c087981 */ /* 0x000122000c1e1500 */
[----:B------:R-:W-:-:S06]  /*10c0*/  IMAD.WIDE R32, R2, 0x2, R62 ;  /* 0x0000000202207825 */ /* 0x000fcc00078e023e */
[----:B------:R5:W3:Y:S01]  /*10d0*/  LDG.E.U16 R32, [R32.64] ;  /* 0x0000000420207981 */ /* 0x000ae2000c1e1500 */
[----:B0-----:R-:W-:-:S05]  /*10e0*/  IMAD.WIDE R28, R2, 0x2, R64 ;  /* 0x00000002021c7825 */ /* 0x001fca00078e0240 */
[----:B-1----:R0:W3:Y:S02]  /*10f0*/  LDG.E.U16 R30, [R28.64] ;  /* 0x000000041c1e7981 */ /* 0x0020e4000c1e1500 */
[----:B0-----:R-:W-:-:S05]  /*1100*/  IMAD.WIDE R28, R2, 0x2, R10 ;  /* 0x00000002021c7825 */ /* 0x001fca00078e020a */
[----:B-----5:R0:W5:Y:S02]  /*1110*/  LDG.E.U16 R33, [R28.64] ;  /* 0x000000041c217981 */ /* 0x020164000c1e1500 */
[----:B0-----:R-:W-:-:S05]  /*1120*/  IMAD.WIDE R28, R2, 0x2, R52 ;  /* 0x00000002021c7825 */ /* 0x001fca00078e0234 */
[----:B------:R0:W4:Y:S02]  /*1130*/  LDG.E.U16 R57, [R28.64] ;  /* 0x000000041c397981 */ /* 0x000124000c1e1500 */
[----:B0-----:R-:W-:-:S05]  /*1140*/  IMAD.WIDE R28, R2, 0x2, R54 ;  /* 0x00000002021c7825 */ /* 0x001fca00078e0236 */
[----:B------:R0:W4:Y:S04]  /*1150*/  LDG.E.U16 R35, [R28.64] ;  /* 0x000000041c237981 */ /* 0x000128000c1e1500 */
[----:B------:R-:W-:Y:S01]  /*1160*/  BAR.SYNC.DEFER_BLOCKING 0x0 ;  /* 0x0000000000007b1d */ /* 0x000fe20000010000 */
[----:B------:R-:W-:Y:S02]  /*1170*/  FMUL R34, R20, c[0x0][0x188] ;  /* 0x0000620014227a20 */ /* 0x000fe40000400000 */
[----:B------:R-:W-:-:S05]  /*1180*/  FMUL R59, R21, c[0x0][0x188] ;  /* 0x00006200153b7a20 */ /* 0x000fca0000400000 */
[----:B------:R-:W-:Y:S01]  /*1190*/  FMNMX R59, R34, R59, !PT ;  /* 0x0000003b223b7209 */ /* 0x000fe20007800000 */
[----:B------:R-:W-:-:S05]  /*11a0*/  FMUL R34, R24, c[0x0][0x188] ;  /* 0x0000620018227a20 */ /* 0x000fca0000400000 */
[----:B------:R-:W-:Y:S01]  /*11b0*/  FMNMX R59, R34, R59, !PT ;  /* 0x0000003b223b7209 */ /* 0x000fe20007800000 */
[----:B------:R-:W-:Y:S02]  /*11c0*/  FMUL R34, R25, c[0x0][0x188] ;  /* 0x0000620019227a20 */ /* 0x000fe40000400000 */
[----:B0-----:R-:W-:-:S03]  /*11d0*/  FMUL R28, R12, c[0x0][0x188] ;  /* 0x000062000c1c7a20 */ /* 0x001fc60000400000 */
[----:B------:R-:W-:-:S04]  /*11e0*/  FMNMX R59, R34, R59, !PT ;  /* 0x0000003b223b7209 */ /* 0x000fc80007800000 */
[----:B------:R-:W-:Y:S01]  /*11f0*/  FMNMX R59, R28, R59, !PT ;  /* 0x0000003b1c3b7209 */ /* 0x000fe20007800000 */
[----:B------:R-:W-:Y:S01]  /*1200*/  FMUL R29, R23, c[0x0][0x188] ;  /* 0x00006200171d7a20 */ /* 0x000fe20000400000 */
[----:B--2---:R0:W-:Y:S02]  /*1210*/  STS.U16 [R0+0x1000], R6 ;  /* 0x0010000600007388 */ /* 0x0041e40000000400 */
[----:B0-----:R-:W-:-:S05]  /*1220*/  FMUL R6, R13, c[0x0][0x188] ;  /* 0x000062000d067a20 */ /* 0x001fca0000400000 */
[----:B------:R-:W-:Y:S01]  /*1230*/  FMNMX R59, R6, R59, !PT ;  /* 0x0000003b063b7209 */ /* 0x000fe20007800000 */
[----:B------:R-:W-:-:S05]  /*1240*/  FMUL R6, R16, c[0x0][0x188] ;  /* 0x0000620010067a20 */ /* 0x000fca0000400000 */
[----:B------:R-:W-:Y:S01]  /*1250*/  FMNMX R59, R6, R59, !PT ;  /* 0x0000003b063b7209 */ /* 0x000fe20007800000 */
[----:B------:R-:W-:-:S05]  /*1260*/  FMUL R6, R17, c[0x0][0x188] ;  /* 0x0000620011067a20 */ /* 0x000fca0000400000 */
[----:B------:R-:W-:-:S05]  /*1270*/  FMNMX R59, R6, R59, !PT ;  /* 0x0000003b063b7209 */ /* 0x000fca0007800000 */
[----:B------:R-:W0:Y:S04]  /*1280*/  SHFL.BFLY PT, R6, R59, 0x2, 0x1f ;  /* 0x0c401f003b067f89 */ /* 0x000e2800000e0000 */
[----:B---3--:R-:W-:Y:S01]  /*1290*/  STS.U16 [R0+0x1200], R31 ;  /* 0x0012001f00007388 */ /* 0x008fe20000000400 */
[----:B0-----:R-:W-:Y:S01]  /*12a0*/  FMNMX R28, R59, R6, !PT ;  /* 0x000000063b1c7209 */ /* 0x001fe20007800000 */
[----:B------:R-:W-:-:S05]  /*12b0*/  FMUL R6, R22, c[0x0][0x188] ;  /* 0x0000620016067a20 */ /* 0x000fca0000400000 */
[----:B------:R-:W-:Y:S01]  /*12c0*/  FMNMX R29, R6, R29, !PT ;  /* 0x0000001d061d7209 */ /* 0x000fe20007800000 */
[----:B------:R-:W-:-:S05]  /*12d0*/  FMUL R6, R26, c[0x0][0x188] ;  /* 0x000062001a067a20 */ /* 0x000fca0000400000 */
[----:B------:R-:W-:Y:S01]  /*12e0*/  FMNMX R29, R6, R29, !PT ;  /* 0x0000001d061d7209 */ /* 0x000fe20007800000 */
[----:B------:R-:W-:Y:S01]  /*12f0*/  FMUL R6, R27, c[0x0][0x188] ;  /* 0x000062001b067a20 */ /* 0x000fe20000400000 */
[----:B------:R-:W0:Y:S04]  /*1300*/  SHFL.BFLY PT, R31, R28, 0x1, 0x1f ;  /* 0x0c201f001c1f7f89 */ /* 0x000e2800000e0000 */
[----:B------:R-:W-:Y:S01]  /*1310*/  FMNMX R29, R6, R29, !PT ;  /* 0x0000001d061d7209 */ /* 0x000fe20007800000 */
[----:B------:R-:W-:-:S05]  /*1320*/  FMUL R6, R14, c[0x0][0x188] ;  /* 0x000062000e067a20 */ /* 0x000fca0000400000 */
[----:B------:R-:W-:Y:S01]  /*1330*/  FMNMX R29, R6, R29, !PT ;  /* 0x0000001d061d7209 */ /* 0x000fe20007800000 */
[----:B------:R-:W-:-:S05]  /*1340*/  FMUL R6, R15, c[0x0][0x188] ;  /* 0x000062000f067a20 */ /* 0x000fca0000400000 */
[----:B------:R-:W-:Y:S01]  /*1350*/  FMNMX R29, R6, R29, !PT ;  /* 0x0000001d061d7209 */ /* 0x000fe20007800000 */
[----:B------:R-:W-:-:S05]  /*1360*/  FMUL R6, R18, c[0x0][0x188] ;  /* 0x0000620012067a20 */ /* 0x000fca0000400000 */
[----:B------:R-:W-:Y:S01]  /*1370*/  FMNMX R29, R6, R29, !PT ;  /* 0x0000001d061d7209 */ /* 0x000fe20007800000 */
[----:B------:R-:W-:Y:S01]  /*1380*/  FMUL R6, R19, c[0x0][0x188] ;  /* 0x0000620013067a20 */ /* 0x000fe20000400000 */
[----:B0-----:R-:W-:-:S04]  /*1390*/  FMNMX R31, R28, R31, !PT ;  /* 0x0000001f1c1f7209 */ /* 0x001fc80007800000 */
[----:B------:R-:W-:-:S05]  /*13a0*/  FMNMX R28, R6, R29, !PT ;  /* 0x0000001d061c7209 */ /* 0x000fca0007800000 */
[----:B------:R-:W0:Y:S04]  /*13b0*/  SHFL.BFLY PT, R29, R28, 0x2, 0x1f ;  /* 0x0c401f001c1d7f89 */ /* 0x000e2800000e0000 */
[----:B------:R-:W-:Y:S01]  /*13c0*/  STS.U16 [R0+0x1400], R32 ;  /* 0x0014002000007388 */ /* 0x000fe20000000400 */
[----:B------:R-:W-:Y:S02]  /*13d0*/  FMNMX R6, R31, R56, !PT ;  /* 0x000000381f067209 */ /* 0x000fe40007800000 */
[----:B0-----:R-:W-:-:S05]  /*13e0*/  FMNMX R29, R28, R29, !PT ;  /* 0x0000001d1c1d7209 */ /* 0x001fca0007800000 */
[----:B------:R-:W0:Y:S01]  /*13f0*/  SHFL.BFLY PT, R32, R29, 0x1, 0x1f ;  /* 0x0c201f001d207f89 */ /* 0x000e2200000e0000 */
[----:B------:R-:W-:-:S03]  /*1400*/  FFMA R20, R20, c[0x0][0x188], -R6 ;  /* 0x0000620014147a23 */ /* 0x000fc60000000806 */
[----:B----4-:R-:W-:Y:S04]  /*1410*/  STS.U16 [R0+0x1600], R57 ;  /* 0x0016003900007388 */ /* 0x010fe80000000400 */
[----:B------:R1:W-:Y:S04]  /*1420*/  STS.U16 [R91+0x1100], R8 ;  /* 0x001100085b007388 */ /* 0x0003e80000000400 */
[----:B------:R2:W-:Y:S04]  /*1430*/  STS.U16 [R91+0x1300], R30 ;  /* 0x0013001e5b007388 */ /* 0x0005e80000000400 */
[----:B-----5:R3:W-:Y:S04]  /*1440*/  STS.U16 [R91+0x1500], R33 ;  /* 0x001500215b007388 */ /* 0x0207e80000000400 */
[----:B------:R-:W-:Y:S01]  /*1450*/  STS.U16 [R91+0x1700], R35 ;  /* 0x001700235b007388 */ /* 0x000fe20000000400 */
[----:B------:R-:W-:-:S02]  /*1460*/  FMUL R34, R20, 1.4426950216293334961 ;  /* 0x3fb8aa3b14227820 */ /* 0x000fc40000400000 */
[----:B------:R-:W-:-:S04]  /*1470*/  FFMA R20, R24, c[0x0][0x188], -R6 ;  /* 0x0000620018147a23 */ /* 0x000fc80000000806 */
[----:B------:R-:W-:Y:S01]  /*1480*/  FMUL R28, R20, 1.4426950216293334961 ;  /* 0x3fb8aa3b141c7820 */ /* 0x000fe20000400000 */
[----:B0-----:R-:W-:Y:S01]  /*1490*/  FMNMX R20, R29, R32, !PT ;  /* 0x000000201d147209 */ /* 0x001fe20007800000 */
[--C-:B------:R-:W-:Y:S02]  /*14a0*/  FFMA R25, R25, c[0x0][0x188], -R6.reuse ;  /* 0x0000620019197a23 */ /* 0x100fe40000000806 */
[----:B------:R-:W-:Y:S01]  /*14b0*/  FFMA R21, R21, c[0x0][0x188], -R6 ;  /* 0x0000620015157a23 */ /* 0x000fe20000000806 */
[----:B-1----:R-:W-:Y:S01]  /*14c0*/  FMNMX R8, R20, R9, !PT ;  /* 0x0000000914087209 */ /* 0x002fe20007800000 */
[----:B------:R-:W-:Y:S02]  /*14d0*/  FMUL R32, R25, 1.4426950216293334961 ;  /* 0x3fb8aa3b19207820 */ /* 0x000fe40000400000 */
[----:B------:R-:W-:Y:S02]  /*14e0*/  FMUL R21, R21, 1.4426950216293334961 ;  /* 0x3fb8aa3b15157820 */ /* 0x000fe40000400000 */
[----:B------:R-:W-:-:S02]  /*14f0*/  FADD R25, -R6, R56 ;  /* 0x0000003806197221 */ /* 0x000fc40000000100 */
[--C-:B------:R-:W-:Y:S02]  /*1500*/  FFMA R22, R22, c[0x0][0x188], -R8.reuse ;  /* 0x0000620016167a23 */ /* 0x100fe40000000808 */
[----:B------:R-:W-:Y:S01]  /*1510*/  FFMA R23, R23, c[0x0][0x188], -R8 ;  /* 0x0000620017177a23 */ /* 0x000fe20000000808 */
[----:B------:R0:W-:Y:S01]  /*1520*/  MUFU.EX2 R24, R21 ;  /* 0x0000001500187308 */ /* 0x0001e20000000800 */
[----:B------:R-:W-:Y:S02]  /*1530*/  FMUL R61, R25, 1.4426950216293334961 ;  /* 0x3fb8aa3b193d7820 */ /* 0x000fe40000400000 */
[----:B------:R-:W-:Y:S02]  /*1540*/  FMUL R29, R22, 1.4426950216293334961 ;  /* 0x3fb8aa3b161d7820 */ /* 0x000fe40000400000 */
[----:B------:R-:W-:Y:S01]  /*1550*/  FMUL R25, R23, 1.4426950216293334961 ;  /* 0x3fb8aa3b17197820 */ /* 0x000fe20000400000 */
[----:B------:R-:W-:Y:S01]  /*1560*/  BAR.SYNC.DEFER_BLOCKING 0x0 ;  /* 0x0000000000007b1d */ /* 0x000fe20000010000 */
[----:B------:R-:W-:-:S02]  /*1570*/  FADD R9, -R8, R9 ;  /* 0x0000000908097221 */ /* 0x000fc40000000100 */
[--C-:B------:R-:W-:Y:S02]  /*1580*/  FFMA R27, R27, c[0x0][0x188], -R8.reuse ;  /* 0x000062001b1b7a23 */ /* 0x100fe40000000808 */
[----:B------:R-:W-:Y:S02]  /*1590*/  FFMA R26, R26, c[0x0][0x188], -R8 ;  /* 0x000062001a1a7a23 */ /* 0x000fe40000000808 */
[----:B------:R-:W-:Y:S02]  /*15a0*/  FMUL R9, R9, 1.4426950216293334961 ;  /* 0x3fb8aa3b09097820 */ /* 0x000fe40000400000 */
[----:B------:R-:W-:Y:S02]  /*15b0*/  FMUL R88, R27, 1.4426950216293334961 ;  /* 0x3fb8aa3b1b587820 */ /* 0x000fe40000400000 */
[----:B------:R-:W-:Y:S01]  /*15c0*/  FMUL R26, R26, 1.4426950216293334961 ;  /* 0x3fb8aa3b1a1a7820 */ /* 0x000fe20000400000 */
[----:B0-----:R-:W0:Y:S01]  /*15d0*/  LDSM.16.M88.4 R20, [R3+0x1000] ;  /* 0x001000000314783b */ /* 0x001e220000000200 */
[----:B------:R-:W1:Y:S08]  /*15e0*/  MUFU.EX2 R34, R34 ;  /* 0x0000002200227308 */ /* 0x000e700000000800 */
[----:B------:R-:W-:Y:S08]  /*15f0*/  MUFU.EX2 R28, R28 ;  /* 0x0000001c001c7308 */ /* 0x000ff00000000800 */
[----:B------:R-:W-:Y:S08]  /*1600*/  MUFU.EX2 R32, R32 ;  /* 0x0000002000207308 */ /* 0x000ff00000000800 */
[----:B------:R-:W4:Y:S08]  /*1610*/  MUFU.EX2 R61, R61 ;  /* 0x0000003d003d7308 */ /* 0x000f300000000800 */
[----:B------:R-:W-:Y:S08]  /*1620*/  MUFU.EX2 R29, R29 ;  /* 0x0000001d001d7308 */ /* 0x000ff00000000800 */
[----:B--2---:R-:W2:Y:S08]  /*1630*/  MUFU.EX2 R30, R25 ;  /* 0x00000019001e7308 */ /* 0x004eb00000000800 */
[----:B---3--:R3:W-:Y:S08]  /*1640*/  MUFU.EX2 R33, R26 ;  /* 0x0000001a00217308 */ /* 0x0087f00000000800 */
[----:B------:R-:W5:Y:S08]  /*1650*/  MUFU.EX2 R9, R9 ;  /* 0x0000000900097308 */ /* 0x000f700000000800 */
[----:B------:R-:W0:Y:S01]  /*1660*/  MUFU.EX2 R88, R88 ;  /* 0x0000005800587308 */ /* 0x000e220000000800 */
[----:B-1----:R-:W-:Y:S01]  /*1670*/  FADD R31, R34, R24 ;  /* 0x00000018221f7221 */ /* 0x002fe20000000000 */
[----:B------:R-:W-:Y:S01]  /*1680*/  F2FP.BF16.PACK_AB R24, R24, R34 ;  /* 0x000000221818723e */ /* 0x000fe200000010ff */
[C---:B----4-:R-:W-:Y:S01]  /*1690*/  FMUL R48, R61.reuse, R48 ;  /* 0x000000303d307220 */ /* 0x050fe20000400000 */
[----:B--2---:R-:W-:Y:S01]  /*16a0*/  F2FP.BF16.PACK_AB R25, R30, R29 ;  /* 0x0000001d1e19723e */ /* 0x004fe200000010ff */
[----:B------:R-:W-:Y:S01]  /*16b0*/  FMUL R49, R61, R49 ;  /* 0x000000313d317220 */ /* 0x000fe20000400000 */
[----:B---3--:R-:W-:Y:S01]  /*16c0*/  F2FP.BF16.PACK_AB R26, R32, R28 ;  /* 0x0000001c201a723e */ /* 0x008fe200000010ff */
[----:B-----5:R-:W-:-:S02]  /*16d0*/  FMUL R50, R9, R50 ;  /* 0x0000003209327220 */ /* 0x020fc40000400000 */
[----:B------:R-:W-:Y:S01]  /*16e0*/  FMUL R51, R9, R51 ;  /* 0x0000003309337220 */ /* 0x000fe20000400000 */
[----:B0-----:R-:W-:-:S07]  /*16f0*/  F2FP.BF16.PACK_AB R27, R88, R33 ;  /* 0x00000021581b723e */ /* 0x001fce00000010ff */
[----:B------:R-:W-:Y:S07]  /*1700*/  HMMA.16816.F32.BF16 R48, R24, R20, R48 ;  /* 0x000000141830723c */ /* 0x000fee0000041830 */
[----:B------:R-:W-:Y:S02]  /*1710*/  FADD R20, R29, R30 ;  /* 0x0000001e1d147221 */ /* 0x000fe40000000000 */
[----:B------:R-:W-:Y:S02]  /*1720*/  FADD R21, R28, R31 ;  /* 0x0000001f1c157221 */ /* 0x000fe40000000000 */
[----:B------:R-:W0:Y:S01]  /*1730*/  LDSM.16.M88.4 R28, [R3+0x1200] ;  /* 0x00120000031c783b */ /* 0x000e220000000200 */
[----:B------:R-:W-:-:S02]  /*1740*/  FADD R20, R33, R20 ;  /* 0x0000001421147221 */ /* 0x000fc40000000000 */
[----:B------:R-:W-:Y:S02]  /*1750*/  FADD R21, R32, R21 ;  /* 0x0000001520157221 */ /* 0x000fe40000000000 */
[----:B------:R-:W1:Y:S01]  /*1760*/  LDSM.16.M88.4 R32, [R3+0x1400] ;  /* 0x001400000320783b */ /* 0x000e620000000200 */
[C---:B------:R-:W-:Y:S02]  /*1770*/  FMUL R44, R61.reuse, R44 ;  /* 0x0000002c3d2c7220 */ /* 0x040fe40000400000 */
[----:B------:R-:W-:Y:S02]  /*1780*/  FMUL R45, R61, R45 ;  /* 0x0000002d3d2d7220 */ /* 0x000fe40000400000 */
[C---:B------:R-:W-:Y:S02]  /*1790*/  FMUL R46, R9.reuse, R46 ;  /* 0x0000002e092e7220 */ /* 0x040fe40000400000 */
[----:B------:R-:W-:Y:S02]  /*17a0*/  FMUL R47, R9, R47 ;  /* 0x0000002f092f7220 */ /* 0x000fe40000400000 */
[----:B------:R-:W-:-:S02]  /*17b0*/  FMUL R56, R61, R36 ;  /* 0x000000243d387220 */ /* 0x000fc40000400000 */
[----:B------:R-:W-:Y:S02]  /*17c0*/  FMUL R57, R61, R37 ;  /* 0x000000253d397220 */ /* 0x000fe40000400000 */
[C---:B------:R-:W-:Y:S02]  /*17d0*/  FMUL R58, R9.reuse, R38 ;  /* 0x00000026093a7220 */ /* 0x040fe40000400000 */
[----:B------:R-:W-:Y:S02]  /*17e0*/  FMUL R59, R9, R39 ;  /* 0x00000027093b7220 */ /* 0x000fe40000400000 */
[----:B------:R-:W2:Y:S01]  /*17f0*/  LDSM.16.M88.4 R36, [R3+0x1600] ;  /* 0x001600000324783b */ /* 0x000ea20000000200 */
[----:B------:R-:W-:Y:S02]  /*1800*/  FFMA R16, R16, c[0x0][0x188], -R6 ;  /* 0x0000620010107a23 */ /* 0x000fe40000000806 */
[C---:B------:R-:W-:Y:S02]  /*1810*/  FMUL R40, R61.reuse, R40 ;  /* 0x000000283d287220 */ /* 0x040fe40000400000 */
[----:B------:R-:W-:-:S02]  /*1820*/  FMUL R41, R61, R41 ;  /* 0x000000293d297220 */ /* 0x000fc40000400000 */
[C---:B------:R-:W-:Y:S02]  /*1830*/  FMUL R42, R9.reuse, R42 ;  /* 0x0000002a092a7220 */ /* 0x040fe40000400000 */
[----:B------:R-:W-:Y:S01]  /*1840*/  FMUL R43, R9, R43 ;  /* 0x0000002b092b7220 */ /* 0x000fe20000400000 */
[----:B0-----:R-:W-:Y:S07]  /*1850*/  HMMA.16816.F32.BF16 R44, R24, R28, R44 ;  /* 0x0000001c182c723c */ /* 0x001fee000004182c */
[----:B------:R-:W-:-:S02]  /*1860*/  FMUL R28, R16, 1.4426950216293334961 ;  /* 0x3fb8aa3b101c7820 */ /* 0x000fc40000400000 */
[--C-:B------:R-:W-:Y:S01]  /*1870*/  FFMA R16, R17, c[0x0][0x188], -R6.reuse ;  /* 0x0000620011107a23 */ /* 0x100fe20000000806 */
[----:B-1----:R-:W-:Y:S01]  /*1880*/  HMMA.16816.F32.BF16 R40, R24, R32, R40 ;  /* 0x000000201828723c */ /* 0x002fe20000041828 */
[----:B------:R-:W-:-:S06]  /*1890*/  FFMA R12, R12, c[0x0][0x188], -R6 ;  /* 0x000062000c0c7a23 */ /* 0x000fcc0000000806 */
[----:B------:R-:W-:Y:S02]  /*18a0*/  FMUL R33, R16, 1.4426950216293334961 ;  /* 0x3fb8aa3b10217820 */ /* 0x000fe40000400000 */
[----:B------:R-:W-:-:S04]  /*18b0*/  FFMA R16, R14, c[0x0][0x188], -R8 ;  /* 0x000062000e107a23 */ /* 0x000fc80000000808 */
[----:B------:R-:W-:Y:S02]  /*18c0*/  FMUL R29, R16, 1.4426950216293334961 ;  /* 0x3fb8aa3b101d7820 */ /* 0x000fe40000400000 */
[----:B------:R-:W-:Y:S02]  /*18d0*/  FFMA R16, R15, c[0x0][0x188], -R8 ;  /* 0x000062000f107a23 */ /* 0x000fe40000000808 */
[----:B------:R-:W-:Y:S02]  /*18e0*/  FMUL R12, R12, 1.4426950216293334961 ;  /* 0x3fb8aa3b0c0c7820 */ /* 0x000fe40000400000 */
[----:B------:R-:W-:Y:S02]  /*18f0*/  FFMA R13, R13, c[0x0][0x188], -R6 ;  /* 0x000062000d0d7a23 */ /* 0x000fe40000000806 */
[----:B------:R-:W-:Y:S02]  /*1900*/  FMUL R32, R16, 1.4426950216293334961 ;  /* 0x3fb8aa3b10207820 */ /* 0x000fe40000400000 */
[----:B------:R-:W-:Y:S01]  /*1910*/  FFMA R16, R18, c[0x0][0x188], -R8 ;  /* 0x0000620012107a23 */ /* 0x000fe20000000808 */
[----:B------:R0:W-:Y:S01]  /*1920*/  MUFU.EX2 R17, R28 ;  /* 0x0000001c00117308 */ /* 0x0001e20000000800 */
[----:B------:R-:W-:-:S07]  /*1930*/  FMUL R13, R13, 1.4426950216293334961 ;  /* 0x3fb8aa3b0d0d7820 */ /* 0x000fce0000400000 */
[----:B------:R-:W1:Y:S01]  /*1940*/  MUFU.EX2 R15, R29 ;  /* 0x0000001d000f7308 */ /* 0x000e620000000800 */
[----:B0-----:R-:W-:Y:S02]  /*1950*/  FFMA R28, R19, c[0x0][0x188], -R8 ;  /* 0x00006200131c7a23 */ /* 0x001fe40000000808 */
[----:B------:R-:W-:-:S05]  /*1960*/  FMUL R19, R16, 1.4426950216293334961 ;  /* 0x3fb8aa3b10137820 */ /* 0x000fca0000400000 */
[----:B------:R-:W0:Y:S01]  /*1970*/  MUFU.EX2 R12, R12 ;  /* 0x0000000c000c7308 */ /* 0x000e220000000800 */
[----:B------:R-:W-:-:S07]  /*1980*/  FMUL R28, R28, 1.4426950216293334961 ;  /* 0x3fb8aa3b1c1c7820 */ /* 0x000fce0000400000 */
[----:B------:R-:W3:Y:S01]  /*1990*/  MUFU.EX2 R18, R32 ;  /* 0x0000002000127308 */ /* 0x000ee20000000800 */
[----:B------:R-:W-:-:S07]  /*19a0*/  FADD R20, R88, R20 ;  /* 0x0000001458147221 */ /* 0x000fce0000000000 */
[----:B------:R-:W4:Y:S08]  /*19b0*/  MUFU.EX2 R13, R13 ;  /* 0x0000000d000d7308 */ /* 0x000f300000000800 */
[----:B------:R-:W5:Y:S01]  /*19c0*/  MUFU.EX2 R19, R19 ;  /* 0x0000001300137308 */ /* 0x000f620000000800 */
[----:B--2---:R-:W-:Y:S01]  /*19d0*/  HMMA.16816.F32.BF16 R24, R24, R36, R56 ;  /* 0x000000241818723c */ /* 0x004fe20000041838 */
[----:B-1----:R-:W-:-:S06]  /*19e0*/  FADD R29, R15, R20 ;  /* 0x000000140f1d7221 */ /* 0x002fcc0000000000 */
[----:B------:R-:W1:Y:S01]  /*19f0*/  MUFU.EX2 R28, R28 ;  /* 0x0000001c001c7308 */ /* 0x000e620000000800 */
[----:B0-----:R-:W-:-:S07]  /*1a00*/  FADD R36, R12, R21 ;  /* 0x000000150c247221 */ /* 0x001fce0000000000 */
[----:B------:R-:W0:Y:S01]  /*1a10*/  MUFU.EX2 R14, R33 ;  /* 0x00000021000e7308 */ /* 0x000e220000000800 */
[----:B---3--:R-:W-:Y:S02]  /*1a20*/  FADD R16, R18, R29 ;  /* 0x0000001d12107221 */ /* 0x008fe40000000000 */
[----:B----4-:R-:W-:Y:S02]  /*1a30*/  FADD R36, R13, R36 ;  /* 0x000000240d247221 */ /* 0x010fe40000000000 */
[----:B-----5:R-:W-:Y:S02]  /*1a40*/  FADD R29, R19, R16 ;  /* 0x00000010131d7221 */ /* 0x020fe40000000000 */
[----:B------:R-:W-:Y:S02]  /*1a50*/  FADD R21, R17, R36 ;  /* 0x0000002411157221 */ /* 0x000fe40000000000 */
[----:B-1----:R-:W-:Y:S02]  /*1a60*/  FADD R29, R28, R29 ;  /* 0x0000001d1c1d7221 */ /* 0x002fe40000000000 */
[----:B0-----:R-:W-:-:S03]  /*1a70*/  FADD R21, R14, R21 ;  /* 0x000000150e157221 */ /* 0x001fc60000000000 */
[----:B------:R-:W0:Y:S04]  /*1a80*/  SHFL.BFLY PT, R20, R29, 0x2, 0x1f ;  /* 0x0c401f001d147f89 */ /* 0x000e2800000e0000 */
[----:B------:R-:W1:Y:S01]  /*1a90*/  SHFL.BFLY PT, R36, R21, 0x2, 0x1f ;  /* 0x0c401f0015247f89 */ /* 0x000e6200000e0000 */
[----:B------:R-:W-:Y:S02]  /*1aa0*/  F2FP.BF16.PACK_AB R14, R14, R17 ;  /* 0x000000110e0e723e */ /* 0x000fe400000010ff */
[----:B------:R-:W-:Y:S02]  /*1ab0*/  F2FP.BF16.PACK_AB R12, R13, R12 ;  /* 0x0000000c0d0c723e */ /* 0x000fe400000010ff */
[----:B------:R-:W-:Y:S02]  /*1ac0*/  F2FP.BF16.PACK_AB R13, R18, R15 ;  /* 0x0000000f120d723e */ /* 0x000fe400000010ff */
[----:B------:R-:W-:Y:S01]  /*1ad0*/  F2FP.BF16.PACK_AB R15, R28, R19 ;  /* 0x000000131c0f723e */ /* 0x000fe200000010ff */
[----:B0-----:R-:W-:-:S02]  /*1ae0*/  FADD R17, R29, R20 ;  /* 0x000000141d117221 */ /* 0x001fc40000000000 */
[----:B-1----:R-:W-:-:S03]  /*1af0*/  FADD R16, R21, R36 ;  /* 0x0000002415107221 */ /* 0x002fc60000000000 */
[----:B------:R-:W0:Y:S04]  /*1b00*/  SHFL.BFLY PT, R19, R17, 0x1, 0x1f ;  /* 0x0c201f0011137f89 */ /* 0x000e2800000e0000 */
[----:B------:R-:W1:Y:S01]  /*1b10*/  SHFL.BFLY PT, R18, R16, 0x1, 0x1f ;  /* 0x0c201f0010127f89 */ /* 0x000e6200000e0000 */
[----:B------:R-:W-:-:S04]  /*1b20*/  IADD3 R4, R4, 0x20, RZ ;  /* 0x0000002004047810 */ /* 0x000fc80007ffe0ff */
[----:B------:R-:W-:Y:S01]  /*1b30*/  ISETP.GE.AND P0, PT, R4, c[0x0][0x1d0], PT ;  /* 0x0000740004007a0c */ /* 0x000fe20003f06270 */
[----:B------:R-:W-:Y:S01]  /*1b40*/  HMMA.16816.F32.BF16 R48, R12, R22, R48 ;  /* 0x000000160c30723c */ /* 0x000fe20000041830 */
[----:B------:R-:W-:-:S07]  /*1b50*/  IMAD.MOV.U32 R56, RZ, RZ, R6 ;  /* 0x000000ffff387224 */ /* 0x000fce00078e0006 */
[----:B------:R-:W-:Y:S01]  /*1b60*/  HMMA.16816.F32.BF16 R44, R12, R30, R44 ;  /* 0x0000001e0c2c723c */ /* 0x000fe2000004182c */
[----:B0-----:R-:W-:-:S07]  /*1b70*/  FADD R19, R17, R19 ;  /* 0x0000001311137221 */ /* 0x001fce0000000000 */
[----:B------:R-:W-:Y:S01]  /*1b80*/  HMMA.16816.F32.BF16 R40, R12, R34, R40 ;  /* 0x000000220c28723c */ /* 0x000fe20000041828 */
[----:B-1----:R-:W-:-:S07]  /*1b90*/  FADD R18, R16, R18 ;  /* 0x0000001210127221 */ /* 0x002fce0000000000 */
[----:B------:R-:W-:Y:S01]  /*1ba0*/  HMMA.16816.F32.BF16 R36, R12, R38, R24 ;  /* 0x000000260c24723c */ /* 0x000fe20000041818 */
[----:B------:R-:W-:Y:S01]  /*1bb0*/  FFMA R60, R9, R60, R19 ;  /* 0x0000003c093c7223 */ /* 0x000fe20000000013 */
[----:B------:R-:W-:-:S05]  /*1bc0*/  MOV R9, R8 ;  /* 0x0000000800097202 */ /* 0x000fca0000000f00 */
[----:B------:R-:W-:Y:S01]  /*1bd0*/  MOV R12, 0x20 ;  /* 0x00000020000c7802 */ /* 0x000fe20000000f00 */
[----:B------:R-:W-:-:S04]  /*1be0*/  FFMA R5, R61, R5, R18 ;  /* 0x000000053d057223 */ /* 0x000fc80000000012 */
[C---:B------:R-:W-:Y:S02]  /*1bf0*/  IMAD R2, R12.reuse, c[0x0][0x1b4], R2 ;  /* 0x00006d000c027a24 */ /* 0x040fe400078e0202 */
[----:B------:R-:W-:Y:S01]  /*1c00*/  IMAD R7, R12, c[0x0][0x1a4], R7 ;  /* 0x000069000c077a24 */ /* 0x000fe200078e0207 */
[----:B------:R-:W-:Y:S05]  /*1c10*/  @!P0 BRA `(.L_x_1) ;  /* 0xfffff17000008947 */ /* 0x000fea000383ffff */
.L_x_0:
[----:B------:R-:W0:Y:S01]  /*1c20*/  S2R R54, SR_CTAID.Y ;  /* 0x0000000000367919 */ /* 0x000e220000002600 */
[----:B------:R-:W-:Y:S01]  /*1c30*/  IMAD.MOV.U32 R19, RZ, RZ, R5 ;  /* 0x000000ffff137224 */ /* 0x000fe200078e0005 */
[----:B-1----:R-:W-:Y:S01]  /*1c40*/  SHF.R.U32.HI R9, RZ, 0x1, R93 ;  /* 0x00000001ff097819 */ /* 0x002fe2000001165d */
[C---:B------:R-:W-:Y:S01]  /*1c50*/  IMAD.SHL.U32 R4, R93.reuse, 0x4, RZ ;  /* 0x000000045d047824 */ /* 0x040fe200078e00ff */
[----:B------:R-:W-:Y:S01]  /*1c60*/  SHF.L.U32 R18, R93, 0x3, RZ ;  /* 0x000000035d127819 */ /* 0x000fe200000006ff */
[C---:B------:R-:W-:Y:S01]  /*1c70*/  FMUL R0, R19.reuse, 8388608 ;  /* 0x4b00000013007820 */ /* 0x040fe20000400000 */
[----:B------:R-:W-:Y:S01]  /*1c80*/  FSETP.GEU.AND P2, PT, R19, 1.175494350822287508e-38, PT ;  /* 0x008000001300780b */ /* 0x000fe20003f4e000 */
[----:B------:R-:W-:Y:S01]  /*1c90*/  IMAD R7, R90, c[0x0][0x1c4], RZ ;  /* 0x000071005a077a24 */ /* 0x000fe200078e02ff */
[----:B------:R-:W-:Y:S01]  /*1ca0*/  LOP3.LUT R17, R9, 0x4, RZ, 0xc0, !PT ;  /* 0x0000000409117812 */ /* 0x000fe200078ec0ff */
[----:B------:R-:W-:Y:S01]  /*1cb0*/  FMUL R2, R60, 8388608 ;  /* 0x4b0000003c027820 */ /* 0x000fe20000400000 */
[----:B------:R-:W-:Y:S01]  /*1cc0*/  FSEL R0, R0, R19, !P2 ;  /* 0x0000001300007208 */ /* 0x000fe20005000000 */
[----:B------:R-:W-:Y:S01]  /*1cd0*/  IMAD.SHL.U32 R9, R7, 0x2, RZ ;  /* 0x0000000207097824 */ /* 0x000fe200078e00ff */
[----:B------:R-:W-:Y:S01]  /*1ce0*/  LOP3.LUT R15, R4, 0xc0, RZ, 0xc0, !PT ;  /* 0x000000c0040f7812 */ /* 0x000fe200078ec0ff */
[----:B------:R-:W-:Y:S01]  /*1cf0*/  IMAD.MOV.U32 R21, RZ, RZ, 0x3dc6b27f ;  /* 0x3dc6b27fff157424 */ /* 0x000fe200078e00ff */
[----:B------:R-:W-:Y:S01]  /*1d00*/  IADD3 R3, R0, -0x3f3504f3, RZ ;  /* 0xc0cafb0d00037810 */ /* 0x000fe20007ffe0ff */
[----:B------:R-:W-:Y:S01]  /*1d10*/  BAR.SYNC.DEFER_BLOCKING 0x0 ;  /* 0x0000000000007b1d */ /* 0x000fe20000010000 */
[----:B------:R-:W-:-:S02]  /*1d20*/  FSETP.GEU.AND P3, PT, R60, 1.175494350822287508e-38, PT ;  /* 0x008000003c00780b */ /* 0x000fc40003f6e000 */
[----:B------:R-:W-:Y:S02]  /*1d30*/  LOP3.LUT R13, R3, 0xff800000, RZ, 0xc0, !PT ;  /* 0xff800000030d7812 */ /* 0x000fe400078ec0ff */
[----:B------:R-:W-:Y:S01]  /*1d40*/  LOP3.LUT R14, R18, 0x38, RZ, 0xc0, !PT ;  /* 0x00000038120e7812 */ /* 0x000fe200078ec0ff */
[----:B------:R-:W1:Y:S01]  /*1d50*/  S2R R55, SR_TID.X ;  /* 0x0000000000377919 */ /* 0x000e620000002100 */
[----:B------:R-:W2:Y:S01]  /*1d60*/  I2F R10, R13 ;  /* 0x0000000d000a7306 */ /* 0x000ea20000201400 */
[----:B------:R-:W-:Y:S01]  /*1d70*/  FSEL R2, R2, R60, !P3 ;  /* 0x0000003c02027208 */ /* 0x000fe20005800000 */
[----:B0-----:R-:W-:Y:S01]  /*1d80*/  IMAD R5, R54, c[0x0][0x1c0], RZ ;  /* 0x0000700036057a24 */ /* 0x001fe200078e02ff */
[----:B------:R-:W-:Y:S01]  /*1d90*/  IADD3 R3, R17, R14, R15 ;  /* 0x0000000e11037210 */ /* 0x000fe20007ffe00f */
[----:B------:R-:W-:Y:S01]  /*1da0*/  IMAD.HI R14, R7, 0x2, RZ ;  /* 0x00000002070e7827 */ /* 0x000fe200078e02ff */
[----:B------:R-:W-:Y:S02]  /*1db0*/  IADD3 R11, R2, -0x3f3504f3, RZ ;  /* 0xc0cafb0d020b7810 */ /* 0x000fe40007ffe0ff */
[C---:B------:R-:W-:Y:S01]  /*1dc0*/  SHF.L.U32 R4, R5.reuse, 0x1, RZ ;  /* 0x0000000105047819 */ /* 0x040fe200000006ff */
[----:B------:R-:W-:Y:S01]  /*1dd0*/  IMAD.HI R5, R5, 0x2, RZ ;  /* 0x0000000205057827 */ /* 0x000fe200078e02ff */
[----:B------:R-:W-:-:S02]  /*1de0*/  LOP3.LUT R12, R18, 0x78, RZ, 0xc0, !PT ;  /* 0x00000078120c7812 */ /* 0x000fc400078ec0ff */
[----:B------:R-:W-:Y:S01]  /*1df0*/  IADD3 R4, P4, P5, R9, c[0x0][0x178], R4 ;  /* 0x00005e0009047a10 */ /* 0x000fe20007d9e004 */
[C---:B------:R-:W-:Y:S01]  /*1e00*/  IMAD.SHL.U32 R9, R93.reuse, 0x20, RZ ;  /* 0x000000205d097824 */ /* 0x040fe200078e00ff */
[----:B------:R-:W-:Y:S02]  /*1e10*/  LOP3.LUT R28, R93, 0xc, RZ, 0xc0, !PT ;  /* 0x0000000c5d1c7812 */ /* 0x000fe400078ec0ff */
[----:B------:R-:W-:Y:S02]  /*1e20*/  FSEL R7, RZ, -23, P2 ;  /* 0xc1b80000ff077808 */ /* 0x000fe40001000000 */
[----:B------:R-:W-:Y:S02]  /*1e30*/  LOP3.LUT R9, R9, 0x60, RZ, 0xc0, !PT ;  /* 0x0000006009097812 */ /* 0x000fe400078ec0ff */
[----:B------:R-:W-:Y:S01]  /*1e40*/  LOP3.LUT R16, R93, 0x60, RZ, 0xc0, !PT ;  /* 0x000000605d107812 */ /* 0x000fe200078ec0ff */
[----:B--2---:R-:W-:Y:S01]  /*1e50*/  FFMA.FTZ R7, R10, 1.1920928955078125e-07, R7 ;  /* 0x340000000a077823 */ /* 0x004fe20000010007 */
[----:B------:R-:W-:-:S02]  /*1e60*/  FSETP.GT.AND P2, PT, |R19|, 8.50705917302346158658e+37, PT ;  /* 0x7e8000001300780b */ /* 0x000fc40003f44200 */
[----:B------:R-:W-:Y:S01]  /*1e70*/  IADD3 R13, R0, -R13, RZ ;  /* 0x8000000d000d7210 */ /* 0x000fe20007ffe0ff */
[----:B-1----:R-:W-:Y:S01]  /*1e80*/  IMAD.SHL.U32 R55, R55, 0x2, RZ ;  /* 0x0000000237377824 */ /* 0x002fe200078e00ff */
[----:B------:R-:W-:Y:S02]  /*1e90*/  LOP3.LUT R11, R11, 0xff800000, RZ, 0xc0, !PT ;  /* 0xff8000000b0b7812 */ /* 0x000fe400078ec0ff */
[----:B------:R-:W-:Y:S01]  /*1ea0*/  FSETP.GT.AND P1, PT, |R60|, 8.50705917302346158658e+37, PT ;  /* 0x7e8000003c00780b */ /* 0x000fe20003f24200 */
[----:B------:R-:W-:Y:S01]  /*1eb0*/  FADD R10, R13, -1 ;  /* 0xbf8000000d0a7421 */ /* 0x000fe20000000000 */
[----:B------:R-:W-:Y:S02]  /*1ec0*/  LOP3.LUT R17, R18, 0x380, RZ, 0xc0, !PT ;  /* 0x0000038012117812 */ /* 0x000fe400078ec0ff */
[----:B------:R-:W-:Y:S01]  /*1ed0*/  LEA R18, R28, R9, 0x8 ;  /* 0x000000091c127211 */ /* 0x000fe200078e40ff */
[----:B------:R-:W-:Y:S01]  /*1ee0*/  FFMA.FTZ R13, R10, R21, -0.16845393180847167969 ;  /* 0xbe2c7f300a0d7423 */ /* 0x000fe20000010015 */
[----:B------:R-:W-:Y:S01]  /*1ef0*/  IADD3.X R5, R14, c[0x0][0x17c], R5, P4, P5 ;  /* 0x00005f000e057a10 */ /* 0x000fe200027ea405 */
[----:B------:R-:W-:Y:S01]  /*1f00*/  @P2 FMUL R44, R44, 0.25 ;  /* 0x3e8000002c2c2820 */ /* 0x000fe20000400000 */
[----:B------:R-:W-:Y:S01]  /*1f10*/  LEA R16, R16, R12, 0x2 ;  /* 0x0000000c10107211 */ /* 0x000fe200078e10ff */
[----:B------:R-:W-:Y:S01]  /*1f20*/  FFMA.FTZ R13, R10, R13, 0.1716887056827545166 ;  /* 0x3e2fcf2a0a0d7423 */ /* 0x000fe2000001000d */
[----:B------:R-:W-:Y:S01]  /*1f30*/  FSEL R9, RZ, -23, P3 ;  /* 0xc1b80000ff097808 */ /* 0x000fe20001800000 */
[----:B------:R-:W0:Y:S01]  /*1f40*/  I2F R12, R11 ;  /* 0x0000000b000c7306 */ /* 0x000e220000201400 */
[C---:B------:R-:W-:Y:S01]  /*1f50*/  FSETP.GEU.AND P4, PT, |R19|.reuse, 1.175494350822287508e-38, PT ;  /* 0x008000001300780b */ /* 0x040fe20003f8e200 */
[----:B------:R-:W-:Y:S01]  /*1f60*/  @P2 FMUL R19, R19, 0.25 ;  /* 0x3e80000013132820 */ /* 0x000fe20000400000 */
[C---:B------:R-:W-:Y:S01]  /*1f70*/  FSETP.GEU.AND P3, PT, |R60|.reuse, 1.175494350822287508e-38, PT ;  /* 0x008000003c00780b */ /* 0x040fe20003f6e200 */
[----:B------:R-:W-:Y:S01]  /*1f80*/  @P1 FMUL R60, R60, 0.25 ;  /* 0x3e8000003c3c1820 */ /* 0x000fe20000400000 */
[----:B------:R-:W-:Y:S01]  /*1f90*/  SHF.R.S32.HI R15, RZ, 0x4, R93 ;  /* 0x00000004ff0f7819 */ /* 0x000fe2000001145d */
[----:B------:R-:W-:Y:S01]  /*1fa0*/  FFMA.FTZ R13, R10, R13, -0.17900948226451873779 ;  /* 0xbe374e430a0d7423 */ /* 0x000fe2000001000d */
[----:B------:R-:W-:Y:S01]  /*1fb0*/  LOP3.LUT P0, RZ, R93, 0x40, RZ, 0xc0, !PT ;  /* 0x000000405dff7812 */ /* 0x000fe2000780c0ff */
[----:B------:R-:W-:Y:S01]  /*1fc0*/  @P2 FMUL R48, R48, 0.25 ;  /* 0x3e80000030302820 */ /* 0x000fe20000400000 */
[----:B------:R-:W-:Y:S01]  /*1fd0*/  SGXT R15, R15, 0x1 ;  /* 0x000000010f0f781a */ /* 0x000fe20000000200 */
[----:B------:R-:W-:-:S02]  /*1fe0*/  FFMA.FTZ R13, R10, R13, 0.20512372255325317383 ;  /* 0x3e520bf40a0d7423 */ /* 0x000fc4000001000d */
[----:B------:R-:W-:Y:S01]  /*1ff0*/  @P1 FMUL R38, R38, 0.25 ;  /* 0x3e80000026261820 */ /* 0x000fe20000400000 */
[----:B------:R-:W-:Y:S01]  /*2000*/  LOP3.LUT R29, R16, 0x408, R15, 0x78, !PT ;  /* 0x00000408101d7812 */ /* 0x000fe200078e780f */
[----:B------:R-:W-:Y:S02]  /*2010*/  @!P4 FMUL R19, R19, 16777216 ;  /* 0x4b8000001313c820 */ /* 0x000fe40000400000 */
[----:B------:R-:W-:Y:S02]  /*2020*/  @!P3 FMUL R60, R60, 16777216 ;  /* 0x4b8000003c3cb820 */ /* 0x000fe40000400000 */
[----:B0-----:R-:W-:Y:S01]  /*2030*/  FFMA.FTZ R9, R12, 1.1920928955078125e-07, R9 ;  /* 0x340000000c097823 */ /* 0x001fe20000010009 */
[----:B------:R-:W0:Y:S01]  /*2040*/  MUFU.RCP R16, R19 ;  /* 0x0000001300107308 */ /* 0x000e220000001000 */
[----:B------:R-:W-:Y:S02]  /*2050*/  FFMA.FTZ R13, R10, R13, -0.24046532809734344482 ;  /* 0xbe763c8b0a0d7423 */ /* 0x000fe4000001000d */
[----:B------:R-:W-:-:S02]  /*2060*/  @P1 FMUL R42, R42, 0.25 ;  /* 0x3e8000002a2a1820 */ /* 0x000fc40000400000 */
[----:B------:R-:W-:Y:S02]  /*2070*/  FFMA.FTZ R13, R10, R13, 0.28857114911079406738 ;  /* 0x3e93bf990a0d7423 */ /* 0x000fe4000001000d */
[----:B------:R-:W-:Y:S01]  /*2080*/  @!P4 FMUL R44, R44, 16777216 ;  /* 0x4b8000002c2cc820 */ /* 0x000fe20000400000 */
[----:B------:R-:W1:Y:S01]  /*2090*/  MUFU.RCP R12, R60 ;  /* 0x0000003c000c7308 */ /* 0x000e620000001000 */
[----:B------:R-:W-:Y:S02]  /*20a0*/  @!P4 FMUL R48, R48, 16777216 ;  /* 0x4b8000003030c820 */ /* 0x000fe40000400000 */
[----:B------:R-:W-:Y:S02]  /*20b0*/  FFMA.FTZ R13, R10, R13, -0.36067417263984680176 ;  /* 0xbeb8aa490a0d7423 */ /* 0x000fe4000001000d */
[----:B------:R-:W-:Y:S02]  /*20c0*/  @!P3 FMUL R38, R38, 16777216 ;  /* 0x4b8000002626b820 */ /* 0x000fe40000400000 */
[----:B------:R-:W-:-:S02]  /*20d0*/  @!P3 FMUL R42, R42, 16777216 ;  /* 0x4b8000002a2ab820 */ /* 0x000fc40000400000 */
[----:B------:R-:W-:Y:S02]  /*20e0*/  @P1 FMUL R39, R39, 0.25 ;  /* 0x3e80000027271820 */ /* 0x000fe40000400000 */
[----:B------:R-:W-:Y:S02]  /*20f0*/  @P1 FMUL R43, R43, 0.25 ;  /* 0x3e8000002b2b1820 */ /* 0x000fe40000400000 */
[----:B------:R-:W-:Y:S02]  /*2100*/  IMAD.IADD R17, R17, 0x1, R18 ;  /* 0x0000000111117824 */ /* 0x000fe400078e0212 */
[C---:B0-----:R-:W-:Y:S02]  /*2110*/  FMUL R44, R16.reuse, R44 ;  /* 0x0000002c102c7220 */ /* 0x041fe40000400000 */
[----:B------:R-:W-:Y:S01]  /*2120*/  FMUL R25, R16, R48 ;  /* 0x0000003010197220 */ /* 0x000fe20000400000 */
[----:B------:R-:W-:Y:S01]  /*2130*/  LEA R28, R28, R17, 0x1 ;  /* 0x000000111c1c7211 */ /* 0x000fe200078e08ff */
[----:B------:R-:W-:-:S02]  /*2140*/  FFMA.FTZ R13, R10, R13, 0.48089820146560668945 ;  /* 0x3ef6384a0a0d7423 */ /* 0x000fc4000001000d */
[----:B-1----:R-:W-:Y:S01]  /*2150*/  FMUL R15, R12, R38 ;  /* 0x000000260c0f7220 */ /* 0x002fe20000400000 */
[----:B------:R-:W-:Y:S01]  /*2160*/  F2FP.BF16.PACK_AB R26, R44, R25 ;  /* 0x000000192c1a723e */ /* 0x000fe200000010ff */
[----:B------:R-:W-:Y:S01]  /*2170*/  FMUL R18, R12, R42 ;  /* 0x0000002a0c127220 */ /* 0x000fe20000400000 */
[----:B------:R-:W-:Y:S01]  /*2180*/  LOP3.LUT R34, R28, 0x10, RZ, 0x3c, !PT ;  /* 0x000000101c227812 */ /* 0x000fe200078e3cff */
[----:B------:R-:W-:Y:S02]  /*2190*/  @!P3 FMUL R39, R39, 16777216 ;  /* 0x4b8000002727b820 */ /* 0x000fe40000400000 */
[----:B------:R-:W-:Y:S01]  /*21a0*/  @!P3 FMUL R43, R43, 16777216 ;  /* 0x4b8000002b2bb820 */ /* 0x000fe20000400000 */
[----:B------:R-:W-:Y:S01]  /*21b0*/  F2FP.BF16.PACK_AB R25, R15, R18 ;  /* 0x000000120f19723e */ /* 0x000fe200000010ff */
[----:B------:R-:W-:Y:S01]  /*21c0*/  FFMA.FTZ R13, R10, R13, -0.72134751081466674805 ;  /* 0xbf38aa3b0a0d7423 */ /* 0x000fe2000001000d */
[----:B------:R-:W-:Y:S01]  /*21d0*/  LOP3.LUT R18, R29, 0x10, RZ, 0x3c, !PT ;  /* 0x000000101d127812 */ /* 0x000fe200078e3cff */
[----:B------:R-:W-:-:S02]  /*21e0*/  @P1 FMUL R47, R47, 0.25 ;  /* 0x3e8000002f2f1820 */ /* 0x000fc40000400000 */
[----:B------:R-:W-:Y:S02]  /*21f0*/  @P1 FMUL R46, R46, 0.25 ;  /* 0x3e8000002e2e1820 */ /* 0x000fe40000400000 */
[----:B------:R-:W-:Y:S02]  /*2200*/  @P1 FMUL R51, R51, 0.25 ;  /* 0x3e80000033331820 */ /* 0x000fe40000400000 */
[----:B------:R-:W-:Y:S01]  /*2210*/  @P1 FMUL R50, R50, 0.25 ;  /* 0x3e80000032321820 */ /* 0x000fe20000400000 */
[----:B------:R-:W-:Y:S01]  /*2220*/  ISETP.GE.U32.AND P1, PT, R2, 0x7f800000, PT ;  /* 0x7f8000000200780c */ /* 0x000fe20003f26070 */
[----:B------:R-:W-:Y:S02]  /*2230*/  @P2 FMUL R36, R36, 0.25 ;  /* 0x3e80000024242820 */ /* 0x000fe40000400000 */
[----:B------:R-:W-:Y:S02]  /*2240*/  @P2 FMUL R40, R40, 0.25 ;  /* 0x3e80000028282820 */ /* 0x000fe40000400000 */
[----:B------:R-:W-:-:S02]  /*2250*/  FMUL R14, R12, R39 ;  /* 0x000000270c0e7220 */ /* 0x000fc40000400000 */
[----:B------:R-:W-:Y:S02]  /*2260*/  FMUL R19, R12, R43 ;  /* 0x0000002b0c137220 */ /* 0x000fe40000400000 */
[----:B------:R-:W-:Y:S02]  /*2270*/  @P2 FMUL R37, R37, 0.25 ;  /* 0x3e80000025252820 */ /* 0x000fe40000400000 */
[----:B------:R-:W-:Y:S01]  /*2280*/  @P2 FMUL R41, R41, 0.25 ;  /* 0x3e80000029292820 */ /* 0x000fe20000400000 */
[----:B------:R-:W-:Y:S01]  /*2290*/  F2FP.BF16.PACK_AB R31, R14, R19 ;  /* 0x000000130e1f723e */ /* 0x000fe200000010ff */
[----:B------:R-:W-:Y:S02]  /*22a0*/  @P2 FMUL R45, R45, 0.25 ;  /* 0x3e8000002d2d2820 */ /* 0x000fe40000400000 */
[----:B------:R-:W-:Y:S01]  /*22b0*/  @P2 FMUL R49, R49, 0.25 ;  /* 0x3e80000031312820 */ /* 0x000fe20000400000 */
[----:B------:R-:W-:Y:S01]  /*22c0*/  ISETP.GE.U32.AND P2, PT, R0, 0x7f800000, PT ;  /* 0x7f8000000000780c */ /* 0x000fe20003f46070 */
[----:B------:R-:W-:-:S02]  /*22d0*/  IMAD R15, R92, c[0x0][0x1c8], RZ ;  /* 0x000072005c0f7a24 */ /* 0x000fc400078e02ff */
[----:B------:R-:W-:Y:S02]  /*22e0*/  IMAD.MOV.U32 R44, RZ, RZ, c[0x0][0x1c8] ;  /* 0x00007200ff2c7624 */ /* 0x000fe400078e00ff */
[----:B------:R-:W-:Y:S02]  /*22f0*/  FMUL R13, R10, R13 ;  /* 0x0000000d0a0d7220 */ /* 0x000fe40000400000 */
[----:B------:R-:W-:Y:S01]  /*2300*/  @!P3 FMUL R47, R47, 16777216 ;  /* 0x4b8000002f2fb820 */ /* 0x000fe20000400000 */
[----:B------:R-:W-:Y:S01]  /*2310*/  LEA R19, R44, R15, 0x1 ;  /* 0x0000000f2c137211 */ /* 0x000fe200078e08ff */
[----:B------:R-:W-:Y:S02]  /*2320*/  @!P3 FMUL R46, R46, 16777216 ;  /* 0x4b8000002e2eb820 */ /* 0x000fe40000400000 */
[----:B------:R-:W-:Y:S01]  /*2330*/  @!P3 FMUL R51, R51, 16777216 ;  /* 0x4b8000003333b820 */ /* 0x000fe20000400000 */
[----:B------:R-:W-:Y:S01]  /*2340*/  LEA R14, P5, R19, R4, 0x1 ;  /* 0x00000004130e7211 */ /* 0x000fe200078a08ff */
[----:B------:R-:W-:-:S02]  /*2350*/  @!P3 FMUL R50, R50, 16777216 ;  /* 0x4b8000003232b820 */ /* 0x000fc40000400000 */
[----:B------:R-:W-:Y:S02]  /*2360*/  @!P4 FMUL R36, R36, 16777216 ;  /* 0x4b8000002424c820 */ /* 0x000fe40000400000 */
[----:B------:R-:W-:Y:S02]  /*2370*/  @!P4 FMUL R40, R40, 16777216 ;  /* 0x4b8000002828c820 */ /* 0x000fe40000400000 */
[----:B------:R-:W-:Y:S02]  /*2380*/  @!P4 FMUL R37, R37, 16777216 ;  /* 0x4b8000002525c820 */ /* 0x000fe40000400000 */
[----:B------:R-:W-:Y:S02]  /*2390*/  @!P4 FMUL R41, R41, 16777216 ;  /* 0x4b8000002929c820 */ /* 0x000fe40000400000 */
[----:B------:R-:W-:Y:S02]  /*23a0*/  @!P4 FMUL R45, R45, 16777216 ;  /* 0x4b8000002d2dc820 */ /* 0x000fe40000400000 */
[----:B------:R-:W-:-:S02]  /*23b0*/  @!P4 FMUL R49, R49, 16777216 ;  /* 0x4b8000003131c820 */ /* 0x000fc40000400000 */
[----:B------:R-:W-:Y:S02]  /*23c0*/  FMUL R13, R10, R13 ;  /* 0x0000000d0a0d7220 */ /* 0x000fe40000400000 */
[C---:B------:R-:W-:Y:S02]  /*23d0*/  FMUL R22, R12.reuse, R47 ;  /* 0x0000002f0c167220 */ /* 0x040fe40000400000 */
[C---:B------:R-:W-:Y:S02]  /*23e0*/  FMUL R23, R12.reuse, R46 ;  /* 0x0000002e0c177220 */ /* 0x040fe40000400000 */
[C---:B------:R-:W-:Y:S02]  /*23f0*/  FMUL R51, R12.reuse, R51 ;  /* 0x000000330c337220 */ /* 0x040fe40000400000 */
[----:B------:R-:W-:Y:S02]  /*2400*/  FMUL R50, R12, R50 ;  /* 0x000000320c327220 */ /* 0x000fe40000400000 */
[----:B------:R-:W-:Y:S01]  /*2410*/  FMUL R17, R16, R36 ;  /* 0x0000002410117220 */ /* 0x000fe20000400000 */
[----:B------:R-:W-:Y:S01]  /*2420*/  F2FP.BF16.PACK_AB R30, R22, R51 ;  /* 0x00000033161e723e */ /* 0x000fe200000010ff */
[C---:B------:R-:W-:Y:S01]  /*2430*/  FMUL R20, R16.reuse, R40 ;  /* 0x0000002810147220 */ /* 0x040fe20000400000 */
[----:B------:R-:W-:Y:S01]  /*2440*/  F2FP.BF16.PACK_AB R24, R23, R50 ;  /* 0x000000321718723e */ /* 0x000fe200000010ff */
[----:B------:R-:W-:-:S02]  /*2450*/  FMUL R37, R16, R37 ;  /* 0x0000002510257220 */ /* 0x000fc40000400000 */
[C---:B------:R-:W-:Y:S01]  /*2460*/  FMUL R12, R16.reuse, R41 ;  /* 0x00000029100c7220 */ /* 0x040fe20000400000 */
[----:B------:R-:W-:Y:S01]  /*2470*/  F2FP.BF16.PACK_AB R27, R17, R20 ;  /* 0x00000014111b723e */ /* 0x000fe200000010ff */
[C---:B------:R-:W-:Y:S02]  /*2480*/  FMUL R45, R16.reuse, R45 ;  /* 0x0000002d102d7220 */ /* 0x040fe40000400000 */
[----:B------:R-:W-:Y:S01]  /*2490*/  FMUL R16, R16, R49 ;  /* 0x0000003110107220 */ /* 0x000fe20000400000 */
[----:B------:R-:W-:Y:S01]  /*24a0*/  F2FP.BF16.PACK_AB R37, R37, R12 ;  /* 0x0000000c2525723e */ /* 0x000fe200000010ff */
[----:B------:R-:W-:Y:S01]  /*24b0*/  FFMA.FTZ R48, R10, 1.4426950216293334961, R13 ;  /* 0x3fb8aa3b0a307823 */ /* 0x000fe2000001000d */
[----:B------:R-:W-:Y:S01]  /*24c0*/  STS.64 [R29], R26 ;  /* 0x0000001a1d007388 */ /* 0x000fe20000000a00 */
[----:B------:R-:W-:Y:S01]  /*24d0*/  IMAD R13, R44, 0x2, R19 ;  /* 0x000000022c0d7824 */ /* 0x000fe200078e0213 */
[----:B------:R-:W-:Y:S01]  /*24e0*/  F2FP.BF16.PACK_AB R36, R45, R16 ;  /* 0x000000102d24723e */ /* 0x000fe200000010ff */
[----:B------:R-:W-:Y:S01]  /*24f0*/  FADD R7, R7, R48 ;  /* 0x0000003007077221 */ /* 0x000fe20000000000 */
[----:B------:R-:W-:-:S02]  /*2500*/  LEA R16, P4, R15, R4, 0x1 ;  /* 0x000000040f107211 */ /* 0x000fc400078808ff */
[----:B------:R-:W-:Y:S01]  /*2510*/  LEA R23, R44, R13, 0x1 ;  /* 0x0000000d2c177211 */ /* 0x000fe200078e08ff */
[----:B------:R-:W-:Y:S01]  /*2520*/  STS.64 [R29+0x200], R36 ;  /* 0x000200241d007388 */ /* 0x000fe20000000a00 */
[-C--:B------:R-:W-:Y:S02]  /*2530*/  LEA.HI.X.SX32 R17, R15, R5.reuse, 0x1, P4 ;  /* 0x000000050f117211 */ /* 0x080fe400020f0eff */
[----:B------:R-:W-:Y:S01]  /*2540*/  LEA.HI.X.SX32 R15, R19, R5, 0x1, P5 ;  /* 0x00000005130f7211 */ /* 0x000fe200028f0eff */
[----:B------:R0:W-:Y:S01]  /*2550*/  STS.64 [R18+0x800], R24 ;  /* 0x0008001812007388 */ /* 0x0001e20000000a00 */
[----:B------:R-:W-:Y:S02]  /*2560*/  IADD3 R19, R2, -R11, RZ ;  /* 0x8000000b02137210 */ /* 0x000fe40007ffe0ff */
[-C--:B------:R-:W-:Y:S01]  /*2570*/  LEA R12, P3, R13, R4.reuse, 0x1 ;  /* 0x000000040d0c7211 */ /* 0x080fe200078608ff */
[----:B------:R1:W-:Y:S04]  /*2580*/  STS.64 [R18+0xa00], R30 ;  /* 0x000a001e12007388 */ /* 0x0003e80000000a00 */
[----:B------:R-:W-:Y:S01]  /*2590*/  BAR.SYNC.DEFER_BLOCKING 0x0 ;  /* 0x0000000000007b1d */ /* 0x000fe20000010000 */
[----:B------:R-:W-:Y:S01]  /*25a0*/  LEA R10, P4, R23, R4, 0x1 ;  /* 0x00000004170a7211 */ /* 0x000fe200078808ff */
[----:B------:R-:W-:Y:S01]  /*25b0*/  FADD R50, R19, -1 ;  /* 0xbf80000013327421 */ /* 0x000fe20000000000 */
[-C--:B------:R-:W-:Y:S01]  /*25c0*/  LEA.HI.X.SX32 R13, R13, R5.reuse, 0x1, P3 ;  /* 0x000000050d0d7211 */ /* 0x080fe200018f0eff */
[----:B0-----:R-:W-:Y:S01]  /*25d0*/  IMAD R25, R44, 0x2, R23 ;  /* 0x000000022c197824 */ /* 0x001fe200078e0217 */
[----:B------:R-:W-:Y:S01]  /*25e0*/  LEA.HI.X.SX32 R11, R23, R5, 0x1, P4 ;  /* 0x00000005170b7211 */ /* 0x000fe200020f0eff */
[----:B------:R-:W-:Y:S01]  /*25f0*/  FFMA.FTZ R23, R50, R21, -0.16845393180847167969 ;  /* 0xbe2c7f3032177423 */ /* 0x000fe20000010015 */
[----:B------:R-:W-:-:S02]  /*2600*/  LOP3.LUT R36, R28, 0x18, RZ, 0x3c, !PT ;  /* 0x000000181c247812 */ /* 0x000fc400078e3cff */
[C---:B------:R-:W-:Y:S02]  /*2610*/  LEA R27, R44.reuse, R25, 0x1 ;  /* 0x000000192c1b7211 */ /* 0x040fe400078e08ff */
[-C--:B-1----:R-:W-:Y:S02]  /*2620*/  LEA R18, P3, R25, R4.reuse, 0x1 ;  /* 0x0000000419127211 */ /* 0x082fe400078608ff */
[-C--:B------:R-:W-:Y:S01]  /*2630*/  LEA R20, P4, R27, R4.reuse, 0x1 ;  /* 0x000000041b147211 */ /* 0x080fe200078808ff */
[----:B------:R-:W-:Y:S01]  /*2640*/  IMAD R29, R44, 0x2, R27 ;  /* 0x000000022c1d7824 */ /* 0x000fe200078e021b */
[----:B------:R-:W-:Y:S01]  /*2650*/  LEA.HI.X.SX32 R19, R25, R5, 0x1, P3 ;  /* 0x0000000519137211 */ /* 0x000fe200018f0eff */
[----:B------:R-:W-:Y:S01]  /*2660*/  FFMA.FTZ R25, R50, R23, 0.1716887056827545166 ;  /* 0x3e2fcf2a32197423 */ /* 0x000fe20000010017 */
[----:B------:R-:W-:Y:S02]  /*2670*/  LEA.HI.X.SX32 R21, R27, R5, 0x1, P4 ;  /* 0x000000051b157211 */ /* 0x000fe400020f0eff */
[----:B------:R-:W-:Y:S01]  /*2680*/  LEA R31, R44, R29, 0x1 ;  /* 0x0000001d2c1f7211 */ /* 0x000fe200078e08ff */
[----:B------:R-:W-:Y:S01]  /*2690*/  FFMA.FTZ R27, R50, R25, -0.17900948226451873779 ;  /* 0xbe374e43321b7423 */ /* 0x000fe20000010019 */
[----:B------:R-:W-:-:S02]  /*26a0*/  LEA R22, P3, R29, R4, 0x1 ;  /* 0x000000041d167211 */ /* 0x000fc400078608ff */
[-C--:B------:R-:W-:Y:S01]  /*26b0*/  LEA R24, P4, R31, R4.reuse, 0x1 ;  /* 0x000000041f187211 */ /* 0x080fe200078808ff */
[----:B------:R-:W-:Y:S01]  /*26c0*/  LDS.64 R34, [R34] ;  /* 0x0000000022227984 */ /* 0x000fe20000000a00 */
[----:B------:R-:W-:Y:S02]  /*26d0*/  LEA R33, R44, R31, 0x1 ;  /* 0x0000001f2c217211 */ /* 0x000fe400078e08ff */
[-C--:B------:R-:W-:Y:S01]  /*26e0*/  LEA.HI.X.SX32 R23, R29, R5.reuse, 0x1, P3 ;  /* 0x000000051d177211 */ /* 0x080fe200018f0eff */
[----:B------:R-:W-:Y:S01]  /*26f0*/  LDS.64 R36, [R36] ;  /* 0x0000000024247984 */ /* 0x000fe20000000a00 */
[----:B------:R-:W-:Y:S01]  /*2700*/  LEA.HI.X.SX32 R25, R31, R5, 0x1, P4 ;  /* 0x000000051f197211 */ /* 0x000fe200020f0eff */
[----:B------:R-:W-:Y:S01]  /*2710*/  FFMA.FTZ R31, R50, R27, 0.20512372255325317383 ;  /* 0x3e520bf4321f7423 */ /* 0x000fe2000001001b */
[----:B------:R-:W-:Y:S01]  /*2720*/  LOP3.LUT R30, R28, 0x8, RZ, 0x3c, !PT ;  /* 0x000000081c1e7812 */ /* 0x000fe200078e3cff */
[----:B------:R-:W-:Y:S01]  /*2730*/  IMAD R39, R44, 0x2, R33 ;  /* 0x000000022c277824 */ /* 0x000fe200078e0221 */
[CC--:B------:R-:W-:Y:S01]  /*2740*/  LEA R26, P3, R33.reuse, R4.reuse, 0x1 ;  /* 0x00000004211a7211 */ /* 0x0c0fe200078608ff */
[----:B------:R-:W0:Y:S03]  /*2750*/  LDS.64 R28, [R28] ;  /* 0x000000001c1c7984 */ /* 0x000e260000000a00 */
[----:B------:R-:W-:Y:S01]  /*2760*/  LEA.HI.X.SX32 R27, R33, R5, 0x1, P3 ;  /* 0x00000005211b7211 */ /* 0x000fe200018f0eff */
[----:B------:R-:W-:Y:S01]  /*2770*/  FFMA.FTZ R33, R50, R31, -0.24046532809734344482 ;  /* 0xbe763c8b32217423 */ /* 0x000fe2000001001f */
[----:B------:R-:W-:Y:S01]  /*2780*/  LEA R43, R44, R39, 0x1 ;  /* 0x000000272c2b7211 */ /* 0x000fe200078e08ff */
[----:B------:R-:W1:Y:S01]  /*2790*/  LDS.64 R30, [R30] ;  /* 0x000000001e1e7984 */ /* 0x000e620000000a00 */
[----:B------:R-:W-:Y:S01]  /*27a0*/  LEA R32, P3, R39, R4, 0x1 ;  /* 0x0000000427207211 */ /* 0x000fe200078608ff */
[----:B------:R-:W-:Y:S01]  /*27b0*/  FFMA.FTZ R33, R50, R33, 0.28857114911079406738 ;  /* 0x3e93bf9932217423 */ /* 0x000fe20000010021 */
[----:B------:R-:W-:-:S02]  /*27c0*/  LEA R47, R44, R43, 0x1 ;  /* 0x0000002b2c2f7211 */ /* 0x000fc400078e08ff */
[-C--:B------:R-:W-:Y:S01]  /*27d0*/  LEA R38, P4, R43, R4.reuse, 0x1 ;  /* 0x000000042b267211 */ /* 0x080fe200078808ff */
[----:B------:R-:W-:Y:S01]  /*27e0*/  FFMA.FTZ R41, R50, R33, -0.36067417263984680176 ;  /* 0xbeb8aa4932297423 */ /* 0x000fe20000010021 */
[-C--:B------:R-:W-:Y:S01]  /*27f0*/  LEA.HI.X.SX32 R33, R39, R5.reuse, 0x1, P3 ;  /* 0x0000000527217211 */ /* 0x080fe200018f0eff */
[----:B------:R-:W-:Y:S01]  /*2800*/  IMAD R49, R44, 0x2, R47 ;  /* 0x000000022c317824 */ /* 0x000fe200078e022f */
[----:B------:R-:W-:Y:S01]  /*2810*/  LEA.HI.X.SX32 R39, R43, R5, 0x1, P4 ;  /* 0x000000052b277211 */ /* 0x000fe200020f0eff */
[C---:B------:R-:W-:Y:S01]  /*2820*/  FFMA.FTZ R41, R50.reuse, R41, 0.48089820146560668945 ;  /* 0x3ef6384a32297423 */ /* 0x040fe20000010029 */
[-C--:B------:R-:W-:Y:S02]  /*2830*/  LEA R42, P3, R47, R4.reuse, 0x1 ;  /* 0x000000042f2a7211 */ /* 0x080fe400078608ff */
[----:B------:R-:W-:Y:S01]  /*2840*/  LEA R40, P4, R49, R4, 0x1 ;  /* 0x0000000431287211 */ /* 0x000fe200078808ff */
[----:B------:R-:W-:Y:S01]  /*2850*/  FFMA.FTZ R45, R50, R41, -0.72134751081466674805 ;  /* 0xbf38aa3b322d7423 */ /* 0x000fe20000010029 */
[----:B------:R-:W-:-:S02]  /*2860*/  LEA R51, R44, R49, 0x1 ;  /* 0x000000312c337211 */ /* 0x000fc400078e08ff */
[----:B------:R-:W-:Y:S01]  /*2870*/  LEA.HI.X.SX32 R41, R49, R5, 0x1, P4 ;  /* 0x0000000531297211 */ /* 0x000fe200020f0eff */
[C---:B------:R-:W-:Y:S01]  /*2880*/  FMUL R45, R50.reuse, R45 ;  /* 0x0000002d322d7220 */ /* 0x040fe20000400000 */
[----:B------:R-:W-:Y:S02]  /*2890*/  LEA.HI.X.SX32 R43, R47, R5, 0x1, P3 ;  /* 0x000000052f2b7211 */ /* 0x000fe400018f0eff */
[C---:B------:R-:W-:Y:S01]  /*28a0*/  LEA R46, P3, R51.reuse, R4, 0x1 ;  /* 0x00000004332e7211 */ /* 0x040fe200078608ff */
[----:B------:R-:W-:Y:S01]  /*28b0*/  FMUL R49, R50, R45 ;  /* 0x0000002d32317220 */ /* 0x000fe20000400000 */
[----:B------:R-:W-:Y:S02]  /*28c0*/  LEA R53, R44, R51, 0x1 ;  /* 0x000000332c357211 */ /* 0x000fe400078e08ff */
[----:B------:R-:W-:Y:S01]  /*28d0*/  LEA.HI.X.SX32 R47, R51, R5, 0x1, P3 ;  /* 0x00000005332f7211 */ /* 0x000fe200018f0eff */
[----:B------:R-:W-:Y:S01]  /*28e0*/  FFMA.FTZ R50, R50, 1.4426950216293334961, R49 ;  /* 0x3fb8aa3b32327823 */ /* 0x000fe20000010031 */
[----:B------:R-:W-:Y:S01]  /*28f0*/  @P2 MOV R49, 0x7f800000 ;  /* 0x7f80000000312802 */ /* 0x000fe20000000f00 */
[----:B------:R-:W-:Y:S01]  /*2900*/  IMAD R52, R44, 0x2, R53 ;  /* 0x000000022c347824 */ /* 0x000fe200078e0235 */
[----:B------:R-:W-:Y:S01]  /*2910*/  @P1 MOV R51, 0x7f800000 ;  /* 0x7f80000000331802 */ /* 0x000fe20000000f00 */
[----:B------:R-:W-:Y:S01]  /*2920*/  FADD R9, R9, R50 ;  /* 0x0000003209097221 */ /* 0x000fe20000000000 */
[C---:B------:R-:W-:Y:S01]  /*2930*/  FSETP.NEU.AND P3, PT, R0.reuse, RZ, PT ;  /* 0x000000ff0000720b */ /* 0x040fe20003f6d000 */
[----:B------:R-:W-:Y:S01]  /*2940*/  @P2 FFMA.FTZ R7, R0, R49, +INF ;  /* 0x7f80000000072423 */ /* 0x000fe20000010031 */
[C---:B------:R-:W-:Y:S01]  /*2950*/  FSETP.NEU.AND P2, PT, R2.reuse, RZ, PT ;  /* 0x000000ff0200720b */ /* 0x040fe20003f4d000 */
[----:B0-----:R-:W-:Y:S01]  /*2960*/  STG.E.U16 [R16.64], R28 ;  /* 0x0000001c10007986 */ /* 0x001fe2000c101504 */
[----:B------:R-:W-:Y:S01]  /*2970*/  @P1 FFMA.FTZ R9, R2, R51, +INF ;  /* 0x7f80000002091423 */ /* 0x000fe20000010033 */
[----:B------:R-:W-:-:S02]  /*2980*/  PRMT R0, R28, 0x7632, R0 ;  /* 0x000076321c007816 */ /* 0x000fc40000000000 */
[CC--:B------:R-:W-:Y:S01]  /*2990*/  LEA R44, P4, R53.reuse, R4.reuse, 0x1 ;  /* 0x00000004352c7211 */ /* 0x0c0fe200078808ff */
[----:B-1----:R0:W-:Y:S01]  /*29a0*/  STG.E.U16 [R14.64], R30 ;  /* 0x0000001e0e007986 */ /* 0x0021e2000c101504 */
[----:B------:R-:W-:Y:S02]  /*29b0*/  PRMT R2, R30, 0x7632, R2 ;  /* 0x000076321e027816 */ /* 0x000fe40000000002 */
[C---:B------:R-:W-:Y:S01]  /*29c0*/  LEA R4, P5, R52.reuse, R4, 0x1 ;  /* 0x0000000434047211 */ /* 0x040fe200078a08ff */
[----:B------:R1:W-:Y:S01]  /*29d0*/  STG.E.U16 [R12.64], R34 ;  /* 0x000000220c007986 */ /* 0x0003e2000c101504 */
[-C--:B------:R-:W-:Y:S02]  /*29e0*/  LEA.HI.X.SX32 R45, R53, R5.reuse, 0x1, P4 ;  /* 0x00000005352d7211 */ /* 0x080fe400020f0eff */
[----:B------:R-:W-:Y:S01]  /*29f0*/  LEA.HI.X.SX32 R5, R52, R5, 0x1, P5 ;  /* 0x0000000534057211 */ /* 0x000fe200028f0eff */
[----:B------:R2:W-:Y:S01]  /*2a00*/  STG.E.U16 [R10.64], R36 ;  /* 0x000000240a007986 */ /* 0x0005e2000c101504 */
[----:B------:R-:W-:-:S02]  /*2a10*/  FSEL R7, R7, -INF , P3 ;  /* 0xff80000007077808 */ /* 0x000fc40001800000 */
[----:B------:R-:W-:Y:S01]  /*2a20*/  FSEL R9, R9, -INF , P2 ;  /* 0xff80000009097808 */ /* 0x000fe20001000000 */
[----:B------:R3:W-:Y:S01]  /*2a30*/  STG.E.U16 [R18.64], R0 ;  /* 0x0000000012007986 */ /* 0x0007e2000c101504 */
[----:B0-----:R-:W-:Y:S01]  /*2a40*/  PRMT R14, R29, 0x7632, R14 ;  /* 0x000076321d0e7816 */ /* 0x001fe2000000000e */
[----:B------:R-:W-:Y:S01]  /*2a50*/  FFMA R6, R7, 0.69314718246459960938, R6 ;  /* 0x3f31721807067823 */ /* 0x000fe20000000006 */
[----:B-1----:R-:W-:Y:S01]  /*2a60*/  PRMT R13, R36, 0x7632, R13 ;  /* 0x00007632240d7816 */ /* 0x002fe2000000000d */
[----:B------:R-:W-:Y:S01]  /*2a70*/  STG.E.U16 [R20.64], R2 ;  /* 0x0000000214007986 */ /* 0x000fe2000c101504 */
[----:B------:R-:W-:Y:S01]  /*2a80*/  PRMT R12, R37, 0x7632, R12 ;  /* 0x00007632250c7816 */ /* 0x000fe2000000000c */
[----:B------:R-:W-:Y:S01]  /*2a90*/  FFMA R7, R9, 0.69314718246459960938, R8 ;  /* 0x3f31721809077823 */ /* 0x000fe20000000008 */
[----:B--2---:R-:W-:Y:S02]  /*2aa0*/  PRMT R11, R34, 0x7632, R11 ;  /* 0x00007632220b7816 */ /* 0x004fe4000000000b */
[----:B------:R-:W-:-:S02]  /*2ab0*/  PRMT R10, R35, 0x7632, R10 ;  /* 0x00007632230a7816 */ /* 0x000fc4000000000a */
[----:B---3--:R-:W-:Y:S01]  /*2ac0*/  LOP3.LUT R0, R55, 0xf8, RZ, 0xc0, !PT ;  /* 0x000000f837007812 */ /* 0x008fe200078ec0ff */
[----:B------:R0:W-:Y:S04]  /*2ad0*/  STG.E.U16 [R22.64], R11 ;  /* 0x0000000b16007986 */ /* 0x0001e8000c101504 */
[----:B------:R1:W-:Y:S04]  /*2ae0*/  STG.E.U16 [R24.64], R13 ;  /* 0x0000000d18007986 */ /* 0x0003e8000c101504 */
[----:B------:R1:W-:Y:S01]  /*2af0*/  STG.E.U16 [R26.64], R29 ;  /* 0x0000001d1a007986 */ /* 0x0003e2000c101504 */
[----:B0-----:R-:W-:-:S03]  /*2b00*/  PRMT R23, R31, 0x7632, R23 ;  /* 0x000076321f177816 */ /* 0x001fc60000000017 */
[----:B------:R1:W-:Y:S04]  /*2b10*/  STG.E.U16 [R32.64], R31 ;  /* 0x0000001f20007986 */ /* 0x0003e8000c101504 */
[----:B------:R1:W-:Y:S04]  /*2b20*/  STG.E.U16 [R38.64], R35 ;  /* 0x0000002326007986 */ /* 0x0003e8000c101504 */
[----:B------:R1:W-:Y:S04]  /*2b30*/  STG.E.U16 [R42.64], R37 ;  /* 0x000000252a007986 */ /* 0x0003e8000c101504 */
[----:B------:R1:W-:Y:S04]  /*2b40*/  STG.E.U16 [R40.64], R14 ;  /* 0x0000000e28007986 */ /* 0x0003e8000c101504 */
[----:B------:R1:W-:Y:S04]  /*2b50*/  STG.E.U16 [R46.64], R23 ;  /* 0x000000172e007986 */ /* 0x0003e8000c101504 */
[----:B------:R1:W-:Y:S04]  /*2b60*/  STG.E.U16 [R44.64], R10 ;  /* 0x0000000a2c007986 */ /* 0x0003e8000c101504 */
[----:B------:R1:W-:Y:S04]  /*2b70*/  STG.E.U16 [R4.64], R12 ;  /* 0x0000000c04007986 */ /* 0x0003e8000c101504 */
[----:B------:R-:W-:Y:S06]  /*2b80*/  BAR.SYNC.DEFER_BLOCKING 0x0 ;  /* 0x0000000000007b1d */ /* 0x000fec0000010000 */
[----:B------:R1:W-:Y:S04]  /*2b90*/  STS.64 [R0], R6 ;  /* 0x0000000600007388 */ /* 0x0003e80000000a00 */
[----:B------:R-:W-:Y:S06]  /*2ba0*/  BAR.SYNC.DEFER_BLOCKING 0x0 ;  /* 0x0000000000007b1d */ /* 0x000fec0000010000 */
[----:B------:R-:W-:Y:S05]  /*2bb0*/  @P0 EXIT ;  /* 0x000000000000094d */ /* 0x000fea0003800000 */
[----:B-1----:R-:W0:Y:S01]  /*2bc0*/  LDS R3, [R3] ;  /* 0x0000000003037984 */ /* 0x002e220000000800 */
[----:B------:R-:W-:Y:S01]  /*2bd0*/  IMAD R0, R54, c[0x0][0x1cc], RZ ;  /* 0x0000730036007a24 */ /* 0x000fe200078e02ff */
[C---:B------:R-:W-:Y:S01]  /*2be0*/  SHF.L.U32 R5, R90.reuse, 0x2, RZ ;  /* 0x000000025a057819 */ /* 0x040fe200000006ff */
[----:B------:R-:W-:-:S03]  /*2bf0*/  IMAD.HI R7, R90, 0x4, RZ ;  /* 0x000000045a077827 */ /* 0x000fc600078e02ff */
[C---:B------:R-:W-:Y:S01]  /*2c00*/  SHF.L.U32 R4, R0.reuse, 0x2, RZ ;  /* 0x0000000200047819 */ /* 0x040fe200000006ff */
[----:B------:R-:W-:-:S03]  /*2c10*/  IMAD.HI R0, R0, 0x4, RZ ;  /* 0x0000000400007827 */ /* 0x000fc600078e02ff */
[----:B------:R-:W-:-:S04]  /*2c20*/  IADD3 R4, P0, P1, R5, c[0x0][0x180], R4 ;  /* 0x0000600005047a10 */ /* 0x000fc8000791e004 */
[----:B------:R-:W-:-:S05]  /*2c30*/  IADD3.X R5, R7, c[0x0][0x184], R0, P0, P1 ;  /* 0x0000610007057a10 */ /* 0x000fca00007e2400 */
[----:B0-----:R-:W-:Y:S01]  /*2c40*/  STG.E [R4.64], R3 ;  /* 0x0000000304007986 */ /* 0x001fe2000c101904 */
[----:B------:R-:W-:Y:S05]  /*2c50*/  EXIT ;  /* 0x000000000000794d */ /* 0x000fea0003800000 */
.L_x_2:
[----:B------:R-:W-:-:S00]  /*2c60*/  BRA `(.L_x_2) ;  /* 0xfffffff000007947 */ /* 0x000fc0000383ffff */
[----:B------:R-:W-:-:S00]  /*2c70*/  NOP ;  /* 0x0000000000007918 */ /* 0x000fc00000000000 */
        /* <DEDUP_REMOVED lines=8> */
.L_x_3:


//--------------------- .nv.global.init           --------------------------
	.section	.nv.global.init,"aw",@progbits
.nv.global.init:
	.type		_$_str,@object
	.size		_$_str,(.L_0 - _$_str)
_$_str:
        /*0000*/ 	.byte	0x5f, 0x5f, 0x43, 0x55, 0x44, 0x41, 0x5f, 0x46, 0x54, 0x5a, 0x00
.L_0:


//--------------------- .nv.shared.attn_fwd       --------------------------
	.section	.nv.shared.attn_fwd,"aw",@nobits
	.sectionflags	@""
	.align	16
